def matmul_kernel(
    a_ptr,
    b_ptr,
    c_ptr,
    M,
    N,
    K,
    stride_am,
    stride_ak,
    stride_bk,
    stride_bn,
    stride_cm,
    stride_cn,
    BLOCK_M: tl.constexpr,
    BLOCK_N: tl.constexpr,
    BLOCK_K: tl.constexpr,
    GROUP_M: tl.constexpr,
):
    pid = tl.program_id(axis=0)
    num_pid_m = tl.cdiv(M, BLOCK_M)
    num_pid_n = tl.cdiv(N, BLOCK_N)
    num_pid_in_group = GROUP_M * num_pid_n
    group_id = pid // num_pid_in_group
    first_pid_m = group_id * GROUP_M
    group_size_m = min(num_pid_m - first_pid_m, GROUP_M)
    pid_m = first_pid_m + ((pid % num_pid_in_group) % group_size_m)
    pid_n = (pid % num_pid_in_group) // group_size_m

    offs_am = (pid_m * BLOCK_M + tl.arange(0, BLOCK_M)) % M
    offs_bn = (pid_n * BLOCK_N + tl.arange(0, BLOCK_N)) % N
    offs_k = tl.arange(0, BLOCK_K)
    a_ptrs = a_ptr + offs_am[:, None] * stride_am + offs_k[None, :] * stride_ak
    b_ptrs = b_ptr + offs_k[:, None] * stride_bk + offs_bn[None, :] * stride_bn

    acc = tl.zeros((BLOCK_M, BLOCK_N), dtype=tl.float32)
    for kk in range(0, tl.cdiv(K, BLOCK_K)):
        a = tl.load(a_ptrs, mask=offs_k[None, :] < K - kk * BLOCK_K, other=0.0)
        b = tl.load(b_ptrs, mask=offs_k[:, None] < K - kk * BLOCK_K, other=0.0)
        acc = tl.dot(a, b, acc)
        a_ptrs += BLOCK_K * stride_ak
        b_ptrs += BLOCK_K * stride_bk

    c = acc.to(c_ptr.dtype.element_ty)
    offs_cm = pid_m * BLOCK_M + tl.arange(0, BLOCK_M)
    offs_cn = pid_n * BLOCK_N + tl.arange(0, BLOCK_N)
    c_ptrs = c_ptr + offs_cm[:, None] * stride_cm + offs_cn[None, :] * stride_cn
    mask = (offs_cm[:, None] < M) & (offs_cn[None, :] < N)
    tl.store(c_ptrs, c, mask=mask)

# config = {"BLOCK_K": 32, "BLOCK_M": 64, "BLOCK_N": 256, "GROUP_M": 8, "arch": "sm_100", "dtype": "fp32", "num_ctas": 4, "num_stages": 3, "num_warps": 4}
# arch = sm_100


// ===== COMPILED SASS (sm_100a) =====

	.target	sm_100a

	.elftype	@"ET_EXEC"


//--------------------- .note.nv.tkinfo           --------------------------
	.section	.note.nv.tkinfo,"",@"SHT_NOTE"
	.sectionflags	@"SHF_NOTE_NV_TKINFO"
	.tkinfo
        /*0018*/ 	.word	0x00000081
        /*0030*/ 	.string	""
        /*0030*/ 	.string	"ptxas-blackwell"
        /*0030*/ 	.string	"Cuda compilation tools, release 12.9, V12.9.86"
        /*0030*/ 	.string	"Build cuda_12.9.r12.9/compiler.36037853_0"
        /*0030*/ 	.string	"-v  -suppress-debug-info  -lineinfo  -arch sm_100a "



//--------------------- .note.nv.cuver            --------------------------
	.section	.note.nv.cuver,"",@"SHT_NOTE"
	.sectionflags	@"SHF_NOTE_NV_CUVER"
        /*0018*/ 	.short	0x0001
        /*001a*/ 	.short	0x0064
        /*001c*/ 	.short	0x0001
        /*001e*/ 	.short	0x0000
        /*0020*/ 	.short	0x0001
        /*0022*/ 	.short	0x0000


//--------------------- .nv.info                  --------------------------
	.section	.nv.info,"",@"SHT_CUDA_INFO"
	.align	4


	//----- nvinfo : EIATTR_REGCOUNT
	.align		4
        /*0000*/ 	.byte	0x04, 0x2f
        /*0002*/ 	.short	(.L_4 - .L_3)
	.align		4
.L_3:
        /*0004*/ 	.word	index@(matmul_kernel)
        /*0008*/ 	.word	0x0000009c


	//----- nvinfo : EIATTR_FRAME_SIZE
	.align		4
.L_4:
        /*000c*/ 	.byte	0x04, 0x11
        /*000e*/ 	.short	(.L_6 - .L_5)
	.align		4
.L_5:
        /*0010*/ 	.word	index@($__internal_2_$__cuda_sm10x_tcgen05_guardrail_trap_unallocated_columns_being_dealloced)
        /*0014*/ 	.word	0x00000000


	//----- nvinfo : EIATTR_FRAME_SIZE
	.align		4
.L_6:
        /*0018*/ 	.byte	0x04, 0x11
        /*001a*/ 	.short	(.L_8 - .L_7)
	.align		4
.L_7:
        /*001c*/ 	.word	index@($__internal_1_$__cuda_sm10x_tcgen05_guardrail_trap_phase_invalid_during_alloc)
        /*0020*/ 	.word	0x00000000


	//----- nvinfo : EIATTR_FRAME_SIZE
	.align		4
.L_8:
        /*0024*/ 	.byte	0x04, 0x11
        /*0026*/ 	.short	(.L_10 - .L_9)
	.align		4
.L_9:
        /*0028*/ 	.word	index@($__internal_0_$__cuda_sm10x_tcgen05_guardrail_trap_col_being_dealloced_not_returned_by_alloc)
        /*002c*/ 	.word	0x00000000


	//----- nvinfo : EIATTR_FRAME_SIZE
	.align		4
.L_10:
        /*0030*/ 	.byte	0x04, 0x11
        /*0032*/ 	.short	(.L_12 - .L_11)
	.align		4
.L_11:
        /*0034*/ 	.word	index@(matmul_kernel)
        /*0038*/ 	.word	0x00000000


	//----- nvinfo : EIATTR_MIN_STACK_SIZE
	.align		4
.L_12:
        /*003c*/ 	.byte	0x04, 0x12
        /*003e*/ 	.short	(.L_14 - .L_13)
	.align		4
.L_13:
        /*0040*/ 	.word	index@(matmul_kernel)
        /*0044*/ 	.word	0x00000000
.L_14:


//--------------------- .nv.info.matmul_kernel    --------------------------
	.section	.nv.info.matmul_kernel,"",@"SHT_CUDA_INFO"
	.sectionflags	@""
	.align	4


	//----- nvinfo : EIATTR_CUDA_API_VERSION
	.align		4
        /*0000*/ 	.byte	0x04, 0x37
        /*0002*/ 	.short	(.L_16 - .L_15)
.L_15:
        /*0004*/ 	.word	0x00000081


	//----- nvinfo : EIATTR_KPARAM_INFO
	.align		4
.L_16:
        /*0008*/ 	.byte	0x04, 0x17
        /*000a*/ 	.short	(.L_18 - .L_17)
.L_17:
        /*000c*/ 	.word	0x00000000
        /*0010*/ 	.short	0x000d
        /*0012*/ 	.short	0x0048
        /*0014*/ 	.byte	0x00, 0xf4, 0x21, 0x00


	//----- nvinfo : EIATTR_KPARAM_INFO
	.align		4
.L_18:
        /*0018*/ 	.byte	0x04, 0x17
        /*001a*/ 	.short	(.L_20 - .L_19)
.L_19:
        /*001c*/ 	.word	0x00000000
        /*0020*/ 	.short	0x000c
        /*0022*/ 	.short	0x0040
        /*0024*/ 	.byte	0x00, 0xf4, 0x21, 0x00


	//----- nvinfo : EIATTR_KPARAM_INFO
	.align		4
.L_20:
        /*0028*/ 	.byte	0x04, 0x17
        /*002a*/ 	.short	(.L_22 - .L_21)
.L_21:
        /*002c*/ 	.word	0x00000000
        /*0030*/ 	.short	0x000b
        /*0032*/ 	.short	0x0038
        /*0034*/ 	.byte	0x00, 0xf0, 0x11, 0x00


	//----- nvinfo : EIATTR_KPARAM_INFO
	.align		4
.L_22:
        /*0038*/ 	.byte	0x04, 0x17
        /*003a*/ 	.short	(.L_24 - .L_23)
.L_23:
        /*003c*/ 	.word	0x00000000
        /*0040*/ 	.short	0x000a
        /*0042*/ 	.short	0x0034
        /*0044*/ 	.byte	0x00, 0xf0, 0x11, 0x00


	//----- nvinfo : EIATTR_KPARAM_INFO
	.align		4
.L_24:
        /*0048*/ 	.byte	0x04, 0x17
        /*004a*/ 	.short	(.L_26 - .L_25)
.L_25:
        /*004c*/ 	.word	0x00000000
        /*0050*/ 	.short	0x0009
        /*0052*/ 	.short	0x0030
        /*0054*/ 	.byte	0x00, 0xf0, 0x11, 0x00


	//----- nvinfo : EIATTR_KPARAM_INFO
	.align		4
.L_26:
        /*0058*/ 	.byte	0x04, 0x17
        /*005a*/ 	.short	(.L_28 - .L_27)
.L_27:
        /*005c*/ 	.word	0x00000000
        /*0060*/ 	.short	0x0008
        /*0062*/ 	.short	0x002c
        /*0064*/ 	.byte	0x00, 0xf0, 0x11, 0x00


	//----- nvinfo : EIATTR_KPARAM_INFO
	.align		4
.L_28:
        /*0068*/ 	.byte	0x04, 0x17
        /*006a*/ 	.short	(.L_30 - .L_29)
.L_29:
        /*006c*/ 	.word	0x00000000
        /*0070*/ 	.short	0x0007
        /*0072*/ 	.short	0x0028
        /*0074*/ 	.byte	0x00, 0xf0, 0x11, 0x00


	//----- nvinfo : EIATTR_KPARAM_INFO
	.align		4
.L_30:
        /*0078*/ 	.byte	0x04, 0x17
        /*007a*/ 	.short	(.L_32 - .L_31)
.L_31:
        /*007c*/ 	.word	0x00000000
        /*0080*/ 	.short	0x0006
        /*0082*/ 	.short	0x0024
        /*0084*/ 	.byte	0x00, 0xf0, 0x11, 0x00


	//----- nvinfo : EIATTR_KPARAM_INFO
	.align		4
.L_32:
        /*0088*/ 	.byte	0x04, 0x17
        /*008a*/ 	.short	(.L_34 - .L_33)
.L_33:
        /*008c*/ 	.word	0x00000000
        /*0090*/ 	.short	0x0005
        /*0092*/ 	.short	0x0020
        /*0094*/ 	.byte	0x00, 0xf0, 0x11, 0x00


	//----- nvinfo : EIATTR_KPARAM_INFO
	.align		4
.L_34:
        /*0098*/ 	.byte	0x04, 0x17
        /*009a*/ 	.short	(.L_36 - .L_35)
.L_35:
        /*009c*/ 	.word	0x00000000
        /*00a0*/ 	.short	0x0004
        /*00a2*/ 	.short	0x001c
        /*00a4*/ 	.byte	0x00, 0xf0, 0x11, 0x00


	//----- nvinfo : EIATTR_KPARAM_INFO
	.align		4
.L_36:
        /*00a8*/ 	.byte	0x04, 0x17
        /*00aa*/ 	.short	(.L_38 - .L_37)
.L_37:
        /*00ac*/ 	.word	0x00000000
        /*00b0*/ 	.short	0x0003
        /*00b2*/ 	.short	0x0018
        /*00b4*/ 	.byte	0x00, 0xf0, 0x11, 0x00


	//----- nvinfo : EIATTR_KPARAM_INFO
	.align		4
.L_38:
        /*00b8*/ 	.byte	0x04, 0x17
        /*00ba*/ 	.short	(.L_40 - .L_39)
.L_39:
        /*00bc*/ 	.word	0x00000000
        /*00c0*/ 	.short	0x0002
        /*00c2*/ 	.short	0x0010
        /*00c4*/ 	.byte	0x00, 0xf4, 0x21, 0x00


	//----- nvinfo : EIATTR_KPARAM_INFO
	.align		4
.L_40:
        /*00c8*/ 	.byte	0x04, 0x17
        /*00ca*/ 	.short	(.L_42 - .L_41)
.L_41:
        /*00cc*/ 	.word	0x00000000
        /*00d0*/ 	.short	0x0001
        /*00d2*/ 	.short	0x0008
        /*00d4*/ 	.byte	0x00, 0xf4, 0x21, 0x00


	//----- nvinfo : EIATTR_KPARAM_INFO
	.align		4
.L_42:
        /*00d8*/ 	.byte	0x04, 0x17
        /*00da*/ 	.short	(.L_44 - .L_43)
.L_43:
        /*00dc*/ 	.word	0x00000000
        /*00e0*/ 	.short	0x0000
        /*00e2*/ 	.short	0x0000
        /*00e4*/ 	.byte	0x00, 0xf4, 0x21, 0x00


	//----- nvinfo : EIATTR_EXPLICIT_CLUSTER
	.align		4
.L_44:
        /*00e8*/ 	.byte	0x01, 0x3e
	.zero		2


	//----- nvinfo : EIATTR_CTA_PER_CLUSTER
	.align		4
        /*00ec*/ 	.byte	0x04, 0x3d
        /*00ee*/ 	.short	(.L_46 - .L_45)
.L_45:
        /*00f0*/ 	.word	0x00000004
        /*00f4*/ 	.word	0x00000001
        /*00f8*/ 	.word	0x00000001


	//----- nvinfo : EIATTR_AT_ENTRY_FRAGMENTS
	.align		4
.L_46:
        /*00fc*/ 	.byte	0x04, 0x4f
        /*00fe*/ 	.short	(.L_48 - .L_47)


	//   ....[0]....
.L_47:
        /*0100*/ 	.word	0x00000004


	//----- nvinfo : EIATTR_RESERVED_SMEM_USED
	.align		4
.L_48:
        /*0104*/ 	.byte	0x01, 0x41
	.zero		2


	//----- nvinfo : EIATTR_SPARSE_MMA_MASK
	.align		4
        /*0108*/ 	.byte	0x03, 0x50
        /*010a*/ 	.short	0x0000


	//----- nvinfo : EIATTR_TCGEN05_1CTA_USED
	.align		4
        /*010c*/ 	.byte	0x01, 0x51
	.zero		2


	//----- nvinfo : EIATTR_MAXREG_COUNT
	.align		4
        /*0110*/ 	.byte	0x03, 0x1b
        /*0112*/ 	.short	0x00ff


	//----- nvinfo : EIATTR_NUM_BARRIERS
	.align		4
        /*0114*/ 	.byte	0x02, 0x4c
        /*0116*/ 	.byte	0x01
	.zero		1


	//----- nvinfo : EIATTR_INT_WARP_WIDE_INSTR_OFFSETS
	.align		4
        /*0118*/ 	.byte	0x04, 0x31
        /*011a*/ 	.short	(.L_50 - .L_49)


	//   ....[0]....
.L_49:
        /*011c*/ 	.word	0x00001b80


	//   ....[1]....
        /*0120*/ 	.word	0x00001bd0


	//   ....[2]....
        /*0124*/ 	.word	0x00001cd0


	//   ....[3]....
        /*0128*/ 	.word	0x00006da0


	//   ....[4]....
        /*012c*/ 	.word	0x00006df0


	//----- nvinfo : EIATTR_COOP_GROUP_MASK_REGIDS
	.align		4
.L_50:
        /*0130*/ 	.byte	0x04, 0x29
        /*0132*/ 	.short	(.L_52 - .L_51)


	//   ....[0]....
.L_51:
        /*0134*/ 	.word	0xffffffff


	//   ....[1]....
        /*0138*/ 	.word	0xffffffff


	//   ....[2]....
        /*013c*/ 	.word	0xffffffff


	//   ....[3]....
        /*0140*/ 	.word	0xffffffff


	//----- nvinfo : EIATTR_COOP_GROUP_INSTR_OFFSETS
	.align		4
.L_52:
        /*0144*/ 	.byte	0x04, 0x28
        /*0146*/ 	.short	(.L_54 - .L_53)


	//   ....[0]....
.L_53:
        /*0148*/ 	.word	0x00000060


	//   ....[1]....
        /*014c*/ 	.word	0x00000320


	//   ....[2]....
        /*0150*/ 	.word	0x00006c30


	//   ....[3]....
        /*0154*/ 	.word	0x00006ea0


	//----- nvinfo : EIATTR_VRC_CTA_INIT_COUNT
	.align		4
.L_54:
        /*0158*/ 	.byte	0x02, 0x4a
        /*015a*/ 	.byte	0x80
	.zero		1


	//----- nvinfo : EIATTR_MBARRIER_INSTR_OFFSETS
	.align		4
        /*015c*/ 	.byte	0x04, 0x39
        /*015e*/ 	.short	(.L_56 - .L_55)


	//   ....[0]....
.L_55:
        /*0160*/ 	.word	0x00001e00
        /*0164*/ 	.word	0x000000ff
        /*0168*/ 	.word	0x00000000
        /*016c*/ 	.short	0x0100
        /*016e*/ 	.byte	0x0d
	.zero		1


	//   ....[1]....
        /*0170*/ 	.word	0x00001f50
        /*0174*/ 	.word	0x000000ff
        /*0178*/ 	.word	0x0000c008
        /*017c*/ 	.short	0x0100
        /*017e*/ 	.byte	0x0a
	.zero		1


	//   ....[2]....
        /*0180*/ 	.word	0x00004df0
        /*0184*/ 	.word	0x000000ff
        /*0188*/ 	.word	0x00000000
        /*018c*/ 	.short	0x010a
        /*018e*/ 	.byte	0x12
	.zero		1


	//   ....[3]....
        /*0190*/ 	.word	0x00005af0
        /*0194*/ 	.word	0x000000ff
        /*0198*/ 	.word	0x00000000
        /*019c*/ 	.short	0x010a
        /*019e*/ 	.byte	0x0d
	.zero		1


	//   ....[4]....
        /*01a0*/ 	.word	0x00005c30
        /*01a4*/ 	.word	0x000000ff
        /*01a8*/ 	.word	0x0000c000
        /*01ac*/ 	.short	0x0108
        /*01ae*/ 	.byte	0x0a
	.zero		1


	//   ....[5]....
        /*01b0*/ 	.word	0x00005cd0
        /*01b4*/ 	.word	0x000000ff
        /*01b8*/ 	.word	0x0000c008
        /*01bc*/ 	.short	0x0108
        /*01be*/ 	.byte	0x0a
	.zero		1


	//   ....[6]....
        /*01c0*/ 	.word	0x00006ec0
        /*01c4*/ 	.word	0x000000ff
        /*01c8*/ 	.word	0x00000000
        /*01cc*/ 	.short	0x010a
        /*01ce*/ 	.byte	0x12
	.zero		1


	//   ....[7]....
        /*01d0*/ 	.word	0x00006ef0
        /*01d4*/ 	.word	0x000000ff
        /*01d8*/ 	.word	0x00000000
        /*01dc*/ 	.short	0x010a
        /*01de*/ 	.byte	0x0d
	.zero		1


	//----- nvinfo : EIATTR_NUM_MBARRIERS
	.align		4
.L_56:
        /*01e0*/ 	.byte	0x03, 0x38
        /*01e2*/ 	.short	0x0002


	//----- nvinfo : EIATTR_EXIT_INSTR_OFFSETS
	.align		4
        /*01e4*/ 	.byte	0x04, 0x1c
        /*01e6*/ 	.short	(.L_58 - .L_57)


	//   ....[0]....
.L_57:
        /*01e8*/ 	.word	0x00006eb0


	//----- nvinfo : EIATTR_REQNTID
	.align		4
.L_58:
        /*01ec*/ 	.byte	0x04, 0x10
        /*01ee*/ 	.short	(.L_60 - .L_59)
.L_59:
        /*01f0*/ 	.word	0x00000080
        /*01f4*/ 	.word	0x00000001
        /*01f8*/ 	.word	0x00000001


	//----- nvinfo : EIATTR_CRS_STACK_SIZE
	.align		4
.L_60:
        /*01fc*/ 	.byte	0x04, 0x1e
        /*01fe*/ 	.short	(.L_62 - .L_61)
.L_61:
        /*0200*/ 	.word	0x00000000


	//----- nvinfo : EIATTR_CBANK_PARAM_SIZE
	.align		4
.L_62:
        /*0204*/ 	.byte	0x03, 0x19
        /*0206*/ 	.short	0x0050


	//----- nvinfo : EIATTR_PARAM_CBANK
	.align		4
        /*0208*/ 	.byte	0x04, 0x0a
        /*020a*/ 	.short	(.L_64 - .L_63)
	.align		4
.L_63:
        /*020c*/ 	.word	index@(.nv.constant0.matmul_kernel)
        /*0210*/ 	.short	0x0380
        /*0212*/ 	.short	0x0050


	//----- nvinfo : EIATTR_SW_WAR
	.align		4
.L_64:
        /*0214*/ 	.byte	0x04, 0x36
        /*0216*/ 	.short	(.L_66 - .L_65)
.L_65:
        /*0218*/ 	.word	0x00000008
.L_66:


//--------------------- .nv.compat                --------------------------
	.section	.nv.compat,"",@"SHT_CUDA_COMPAT_INFO"
	.align	4
        /*0000*/ 	.byte	0x02, 0x02, 0x02, 0x00, 0x02, 0x05, 0x05, 0x00, 0x02, 0x03, 0x00, 0x00, 0x02, 0x06, 0x01, 0x00


//--------------------- .nv.callgraph             --------------------------
	.section	.nv.callgraph,"",@"SHT_CUDA_CALLGRAPH"
	.align	4
	.sectionentsize	8
	.align		4
        /*0000*/ 	.word	0x00000000
	.align		4
        /*0004*/ 	.word	0xffffffff
	.align		4
        /*0008*/ 	.word	0x00000000
	.align		4
        /*000c*/ 	.word	0xfffffffe
	.align		4
        /*0010*/ 	.word	0x00000000
	.align		4
        /*0014*/ 	.word	0xfffffffd
	.align		4
        /*0018*/ 	.word	0x00000000
	.align		4
        /*001c*/ 	.word	0xfffffffc


//--------------------- .text.matmul_kernel       --------------------------
	.section	.text.matmul_kernel,"ax",@progbits
	.align	128
        .global         matmul_kernel
        .type           matmul_kernel,@function
        .size           matmul_kernel,(.L_x_20 - matmul_kernel)
        .other          matmul_kernel,@"STO_CUDA_ENTRY STV_DEFAULT"
matmul_kernel:
.text.matmul_kernel:
[----:B------:R-:W1:Y:S01]  /*0000*/  LDC R1, c[0x0][0x37c] ;  /* 0x0000df00ff017b82 */ /* 0x000e620000000800 */
[----:B------:R-:W2:Y:S02]  /*0010*/  S2R R0, SR_TID.X ;  /* 0x0000000000007919 */ /* 0x000ea40000002100 */
[----:B--2---:R-:W-:-:S13]  /*0020*/  ISETP.GE.U32.AND P0, PT, R0, 0x20, PT ;  /* 0x000000200000780c */ /* 0x004fda0003f06070 */
[----:B------:R-:W-:Y:S02]  /*0030*/  VOTEU.ANY UP0, P0 ;  /* 0x0000000000ff7886 */ /* 0x000fe40000000100 */
[----:B-1----:R-:W-:Y:S05]  /*0040*/  BRA.U UP0, `(.L_x_0) ;  /* 0x0000000100b87547 */ /* 0x002fea000b800000 */
[----:B------:R-:W1:Y:S01]  /*0050*/  S2UR UR6, SR_CgaCtaId ;  /* 0x00000000000679c3 */ /* 0x000e620000008800 */
[----:B------:R-:W-:Y:S01]  /*0060*/  NOP ;  /* 0x0000000000007918 */ /* 0x000fe20000000000 */
[----:B------:R-:W-:Y:S02]  /*0070*/  UMOV UR4, 0x40 ;  /* 0x0000004000047882 */ /* 0x000fe40000000000 */
[----:B-1----:R-:W-:-:S09]  /*0080*/  ULEA UR4, UR6, UR4, 0x18 ;  /* 0x0000000406047291 */ /* 0x002fd2000f8ec0ff */
[----:B------:R-:W1:Y:S01]  /*0090*/  LDS.U8 R2, [UR4] ;  /* 0x00000004ff027984 */ /* 0x000e620008000000 */
[----:B------:R-:W-:Y:S02]  /*00a0*/  UMOV UR4, 0x400 ;  /* 0x0000040000047882 */ /* 0x000fe40000000000 */
[----:B------:R-:W-:Y:S01]  /*00b0*/  ULEA UR4, UR6, UR4, 0x18 ;  /* 0x0000000406047291 */ /* 0x000fe2000f8ec0ff */
[----:B-1----:R-:W-:-:S13]  /*00c0*/  ISETP.NE.AND P0, PT, R2, RZ, PT ;  /* 0x000000ff0200720c */ /* 0x002fda0003f05270 */
[----:B------:R-:W-:Y:S05]  /*00d0*/  @P0 BRA `(.L_x_1) ;  /* 0x00000000007c0947 */ /* 0x000fea0003800000 */
[----:B------:R-:W-:-:S13]  /*00e0*/  ELECT P0, URZ, PT ;  /* 0x0000000000ff782f */ /* 0x000fda0003800000 */
[----:B------:R-:W-:Y:S05]  /*00f0*/  @!P0 BRA `(.L_x_2) ;  /* 0x0000000000848947 */ /* 0x000fea0003800000 */
[----:B------:R-:W-:Y:S01]  /*0100*/  UMOV UR5, 0x2 ;  /* 0x0000000200057882 */ /* 0x000fe20000000000 */
[----:B------:R-:W-:Y:S02]  /*0110*/  IMAD.MOV.U32 R5, RZ, RZ, 0x1 ;  /* 0x00000001ff057424 */ /* 0x000fe400078e00ff */
[----:B------:R-:W-:Y:S02]  /*0120*/  IMAD.MOV.U32 R3, RZ, RZ, 0x3 ;  /* 0x00000003ff037424 */ /* 0x000fe400078e00ff */
[----:B------:R-:W-:Y:S04]  /*0130*/  DEPBAR.LE SB1, 0x36 ;  /* 0x00009d800000791a */ /* 0x000fe80000000000 */
[----:B------:R-:W1:Y:S02]  /*0140*/  UTCATOMSWS.FIND_AND_SET.ALIGN UP1, UR5, UR5 ;  /* 0x00000005000575e3 */ /* 0x000e640008020800 */
[----:B-1----:R-:W-:-:S04]  /*0150*/  PLOP3.LUT P0, PT, PT, PT, UP1, 0x80, 0x8 ;  /* 0x000000000008781c */ /* 0x002fc80003f0f018 */
[----:B------:R-:W-:-:S04]  /*0160*/  SEL R2, RZ, 0xffffffff, !P0 ;  /* 0xffffffffff027807 */ /* 0x000fc80004000000 */
[----:B------:R-:W-:Y:S01]  /*0170*/  ISETP.NE.AND P0, PT, R2, RZ, PT ;  /* 0x000000ff0200720c */ /* 0x000fe20003f05270 */
[----:B------:R-:W-:-:S12]  /*0180*/  IMAD.U32 R2, RZ, RZ, UR5 ;  /* 0x00000005ff027e24 */ /* 0x000fd8000f8e00ff */
[----:B------:R-:W-:Y:S05]  /*0190*/  @P0 BRA `(.L_x_3) ;  /* 0x0000000000240947 */ /* 0x000fea0003800000 */
.L_x_4:
[----:B------:R-:W-:Y:S05]  /*01a0*/  NANOSLEEP 0x64 ;  /* 0x000000640000795d */ /* 0x000fea0003800000 */
[----:B------:R-:W-:-:S05]  /*01b0*/  UMOV UR5, 0x2 ;  /* 0x0000000200057882 */ /* 0x000fca0000000000 */
[----:B------:R-:W-:Y:S04]  /*01c0*/  DEPBAR.LE SB1, 0x36 ;  /* 0x00009d800000791a */ /* 0x000fe80000000000 */
[----:B------:R-:W1:Y:S02]  /*01d0*/  UTCATOMSWS.FIND_AND_SET.ALIGN UP1, UR5, UR5 ;  /* 0x00000005000575e3 */ /* 0x000e640008020800 */
[----:B-1----:R-:W-:-:S04]  /*01e0*/  PLOP3.LUT P0, PT, PT, PT, UP1, 0x80, 0x8 ;  /* 0x000000000008781c */ /* 0x002fc80003f0f018 */
[----:B------:R-:W-:-:S04]  /*01f0*/  SEL R2, RZ, 0xffffffff, !P0 ;  /* 0xffffffffff027807 */ /* 0x000fc80004000000 */
[----:B------:R-:W-:Y:S01]  /*0200*/  ISETP.NE.AND P0, PT, R2, RZ, PT ;  /* 0x000000ff0200720c */ /* 0x000fe20003f05270 */
[----:B------:R-:W-:-:S12]  /*0210*/  IMAD.U32 R2, RZ, RZ, UR5 ;  /* 0x00000005ff027e24 */ /* 0x000fd8000f8e00ff */
[----:B------:R-:W-:Y:S05]  /*0220*/  @!P0 BRA `(.L_x_4) ;  /* 0xfffffffc00dc8947 */ /* 0x000fea000383ffff */
.L_x_3:
[C---:B------:R-:W-:Y:S01]  /*0230*/  VIADD R4, R2.reuse, 0x10 ;  /* 0x0000001002047836 */ /* 0x040fe20000000000 */
[----:B------:R-:W-:Y:S01]  /*0240*/  UMOV UR5, 0x50 ;  /* 0x0000005000057882 */ /* 0x000fe20000000000 */
[----:B------:R-:W-:Y:S01]  /*0250*/  SHF.L.U32 R3, R3, R2, RZ ;  /* 0x0000000203037219 */ /* 0x000fe200000006ff */
[----:B------:R-:W-:Y:S01]  /*0260*/  ULEA UR5, UR6, UR5, 0x18 ;  /* 0x0000000506057291 */ /* 0x000fe2000f8ec0ff */
[----:B------:R-:W-:Y:S01]  /*0270*/  IMAD.SHL.U32 R2, R2, 0x20, RZ ;  /* 0x0000002002027824 */ /* 0x000fe200078e00ff */
[----:B------:R-:W-:-:S04]  /*0280*/  SHF.L.U32 R4, R5, R4, RZ ;  /* 0x0000000405047219 */ /* 0x000fc800000006ff */
[----:B------:R-:W-:-:S05]  /*0290*/  LOP3.LUT R3, R4, R3, RZ, 0xfc, !PT ;  /* 0x0000000304037212 */ /* 0x000fca00078efcff */
[----:B------:R1:W-:Y:S04]  /*02a0*/  ATOMS.OR RZ, [UR5], R3 ;  /* 0x00000003ffff798c */ /* 0x0003e8000b000005 */
[----:B------:R1:W-:Y:S01]  /*02b0*/  STS [UR4], R2 ;  /* 0x00000002ff007988 */ /* 0x0003e20008000804 */
[----:B------:R-:W-:Y:S05]  /*02c0*/  BRA `(.L_x_2) ;  /* 0x0000000000107947 */ /* 0x000fea0003800000 */
.L_x_1:
[----:B------:R-:W-:-:S05]  /*02d0*/  IMAD.MOV.U32 R2, RZ, RZ, -0x1 ;  /* 0xffffffffff027424 */ /* 0x000fca00078e00ff */
[----:B------:R1:W-:Y:S02]  /*02e0*/  STS [UR4], R2 ;  /* 0x00000002ff007988 */ /* 0x0003e40008000804 */
[----:B-1----:R-:W-:-:S07]  /*02f0*/  MOV R2, 0x310 ;  /* 0x0000031000027802 */ /* 0x002fce0000000f00 */
[----:B------:R-:W-:Y:S05]  /*0300*/  CALL.REL.NOINC `($__internal_1_$__cuda_sm10x_tcgen05_guardrail_trap_phase_invalid_during_alloc) ;  /* 0x0000006c00107944 */ /* 0x000fea0003c00000 */
.L_x_2:
[----:B------:R-:W-:Y:S05]  /*0310*/  WARPSYNC.ALL ;  /* 0x0000000000007948 */ /* 0x000fea0003800000 */
[----:B------:R-:W-:Y:S01]  /*0320*/  NOP ;  /* 0x0000000000007918 */ /* 0x000fe20000000000 */
.L_x_0:
[----:B------:R-:W2:Y:S08]  /*0330*/  LDC.64 R14, c[0x0][0x398] ;  /* 0x0000e600ff0e7b82 */ /* 0x000eb00000000a00 */
[----:B------:R-:W3:Y:S02]  /*0340*/  S2UR UR5, SR_CgaSize ;  /* 0x00000000000579c3 */ /* 0x000ee40000008a00 */
[----:B---3--:R-:W-:-:S12]  /*0350*/  UIMAD UR5, UR5, -0xa0, URZ ;  /* 0xffffff60050578a4 */ /* 0x008fd8000f8e02ff */
[----:B------:R-:W3:Y:S01]  /*0360*/  LDCU UR5, c[0x0][UR5+0x2b0] ;  /* 0x00005600050577ac */ /* 0x000ee20008000800 */
[----:B------:R-:W-:Y:S01]  /*0370*/  IMAD.SHL.U32 R19, R0, 0x10, RZ ;  /* 0x0000001000137824 */ /* 0x000fe200078e00ff */
[----:B------:R-:W-:Y:S01]  /*0380*/  UMOV UR10, 0x400 ;  /* 0x00000400000a7882 */ /* 0x000fe20000000000 */
[----:B------:R-:W4:Y:S01]  /*0390*/  LDCU.64 UR18, c[0x0][0x3a8] ;  /* 0x00007500ff1277ac */ /* 0x000f220008000a00 */
[----:B------:R-:W5:Y:S01]  /*03a0*/  S2UR UR4, SR_CTAID.X ;  /* 0x00000000000479c3 */ /* 0x000f620000002500 */
[----:B------:R-:W1:Y:S07]  /*03b0*/  LDCU.128 UR20, c[0x0][0x380] ;  /* 0x00007000ff1477ac */ /* 0x000e6e0008000c00 */
[----:B------:R-:W1:Y:S02]  /*03c0*/  S2UR UR11, SR_CgaCtaId ;  /* 0x00000000000b79c3 */ /* 0x000e640000008800 */
[----:B-12---:R-:W-:Y:S01]  /*03d0*/  VIADD R2, R15, 0xff ;  /* 0x000000ff0f027836 */ /* 0x006fe20000000000 */
[----:B------:R-:W-:Y:S01]  /*03e0*/  IABS R25, R15 ;  /* 0x0000000f00197213 */ /* 0x000fe20000000000 */
[----:B----4-:R-:W-:-:S03]  /*03f0*/  USHF.L.U32 UR14, UR18, 0x5, URZ ;  /* 0x00000005120e7899 */ /* 0x010fc600080006ff */
[----:B------:R-:W-:Y:S02]  /*0400*/  SHF.R.S32.HI R3, RZ, 0x1f, R2 ;  /* 0x0000001fff037819 */ /* 0x000fe40000011402 */
[----:B-----5:R-:W-:Y:S02]  /*0410*/  I2FP.F32.U32 R6, UR4 ;  /* 0x0000000400067c45 */ /* 0x020fe40008201000 */
[----:B------:R-:W-:-:S03]  /*0420*/  LEA.HI R3, R3, R2, RZ, 0x8 ;  /* 0x0000000203037211 */ /* 0x000fc600078f40ff */
[----:B---3--:R-:W-:Y:S01]  /*0430*/  FMUL R6, R6, UR5 ;  /* 0x0000000506067c20 */ /* 0x008fe20008400000 */
[----:B------:R-:W-:Y:S01]  /*0440*/  SHF.R.S32.HI R3, RZ, 0x8, R3 ;  /* 0x00000008ff037819 */ /* 0x000fe20000011403 */
[----:B------:R-:W-:Y:S01]  /*0450*/  UMOV UR5, 0x1 ;  /* 0x0000000100057882 */ /* 0x000fe20000000000 */
[----:B------:R-:W-:Y:S01]  /*0460*/  USHF.L.U32 UR4, UR11, 0x6, URZ ;  /* 0x000000060b047899 */ /* 0x000fe200080006ff */
[----:B------:R-:W1:Y:S01]  /*0470*/  F2I.U32.TRUNC.NTZ R7, R6 ;  /* 0x0000000600077305 */ /* 0x000e62000020f000 */
[----:B------:R-:W-:Y:S01]  /*0480*/  ULEA UR10, UR11, UR10, 0x18 ;  /* 0x0000000a0b0a7291 */ /* 0x000fe2000f8ec0ff */
[----:B------:R-:W-:-:S05]  /*0490*/  IMAD.SHL.U32 R4, R3, 0x8, RZ ;  /* 0x0000000803047824 */ /* 0x000fca00078e00ff */
[----:B------:R-:W-:-:S04]  /*04a0*/  IABS R9, R4 ;  /* 0x0000000400097213 */ /* 0x000fc80000000000 */
[----:B------:R-:W2:Y:S01]  /*04b0*/  I2F.RP R5, R9 ;  /* 0x0000000900057306 */ /* 0x000ea20000209400 */
[----:B-1----:R-:W-:-:S07]  /*04c0*/  IABS R10, R7 ;  /* 0x00000007000a7213 */ /* 0x002fce0000000000 */
[----:B--2---:R-:W1:Y:S02]  /*04d0*/  MUFU.RCP R5, R5 ;  /* 0x0000000500057308 */ /* 0x004e640000001000 */
[----:B-1----:R-:W-:Y:S01]  /*04e0*/  VIADD R2, R5, 0xffffffe ;  /* 0x0ffffffe05027836 */ /* 0x002fe20000000000 */
[----:B------:R-:W-:-:S05]  /*04f0*/  IABS R5, R4 ;  /* 0x0000000400057213 */ /* 0x000fca0000000000 */
[----:B------:R1:W2:Y:S02]  /*0500*/  F2I.FTZ.U32.TRUNC.NTZ R3, R2 ;  /* 0x0000000200037305 */ /* 0x0002a4000021f000 */
[----:B-1----:R-:W-:Y:S02]  /*0510*/  IMAD.MOV.U32 R2, RZ, RZ, RZ ;  /* 0x000000ffff027224 */ /* 0x002fe400078e00ff */
[----:B--2---:R-:W-:-:S04]  /*0520*/  IMAD.MOV R8, RZ, RZ, -R3 ;  /* 0x000000ffff087224 */ /* 0x004fc800078e0a03 */
[----:B------:R-:W-:Y:S02]  /*0530*/  IMAD R11, R8, R9, RZ ;  /* 0x00000009080b7224 */ /* 0x000fe400078e02ff */
[----:B------:R-:W-:Y:S02]  /*0540*/  IMAD.MOV.U32 R8, RZ, RZ, R10 ;  /* 0x000000ffff087224 */ /* 0x000fe400078e000a */
[----:B------:R-:W-:Y:S01]  /*0550*/  IMAD.HI.U32 R3, R3, R11, R2 ;  /* 0x0000000b03037227 */ /* 0x000fe200078e0002 */
[----:B------:R-:W-:-:S03]  /*0560*/  IABS R11, R14 ;  /* 0x0000000e000b7213 */ /* 0x000fc60000000000 */
[----:B------:R-:W-:Y:S02]  /*0570*/  IMAD.MOV R2, RZ, RZ, -R5 ;  /* 0x000000ffff027224 */ /* 0x000fe400078e0a05 */
[----:B------:R-:W-:-:S04]  /*0580*/  IMAD.HI.U32 R3, R3, R8, RZ ;  /* 0x0000000803037227 */ /* 0x000fc800078e00ff */
[----:B------:R-:W-:Y:S01]  /*0590*/  IMAD R2, R3, R2, R8 ;  /* 0x0000000203027224 */ /* 0x000fe200078e0208 */
[----:B------:R-:W-:Y:S04]  /*05a0*/  BAR.SYNC.DEFER_BLOCKING 0x0 ;  /* 0x0000000000007b1d */ /* 0x000fe80000010000 */
[----:B------:R-:W-:-:S13]  /*05b0*/  ISETP.GT.U32.AND P1, PT, R9, R2, PT ;  /* 0x000000020900720c */ /* 0x000fda0003f24070 */
[----:B------:R-:W-:Y:S02]  /*05c0*/  @!P1 IMAD.IADD R2, R2, 0x1, -R9 ;  /* 0x0000000102029824 */ /* 0x000fe400078e0a09 */
[----:B------:R-:W-:Y:S01]  /*05d0*/  @!P1 VIADD R3, R3, 0x1 ;  /* 0x0000000103039836 */ /* 0x000fe20000000000 */
[----:B------:R-:W-:Y:S02]  /*05e0*/  ISETP.NE.AND P1, PT, R4, RZ, PT ;  /* 0x000000ff0400720c */ /* 0x000fe40003f25270 */
[----:B------:R-:W-:Y:S02]  /*05f0*/  ISETP.GE.U32.AND P0, PT, R2, R9, PT ;  /* 0x000000090200720c */ /* 0x000fe40003f06070 */
[----:B------:R-:W-:-:S04]  /*0600*/  LOP3.LUT R2, R7, R4, RZ, 0x3c, !PT ;  /* 0x0000000407027212 */ /* 0x000fc800078e3cff */
[----:B------:R-:W-:Y:S01]  /*0610*/  ISETP.GE.AND P2, PT, R2, RZ, PT ;  /* 0x000000ff0200720c */ /* 0x000fe20003f46270 */
[----:B------:R-:W-:-:S06]  /*0620*/  VIADD R2, R14, 0x3f ;  /* 0x0000003f0e027836 */ /* 0x000fcc0000000000 */
[----:B------:R-:W-:-:S04]  /*0630*/  @P0 VIADD R3, R3, 0x1 ;  /* 0x0000000103030836 */ /* 0x000fc80000000000 */
[----:B------:R-:W-:Y:S01]  /*0640*/  IMAD.MOV.U32 R5, RZ, RZ, R3 ;  /* 0x000000ffff057224 */ /* 0x000fe200078e0003 */
[----:B------:R-:W-:-:S03]  /*0650*/  SHF.R.S32.HI R3, RZ, 0x1f, R2 ;  /* 0x0000001fff037819 */ /* 0x000fc60000011402 */
[----:B------:R-:W-:Y:S01]  /*0660*/  @!P2 IMAD.MOV R5, RZ, RZ, -R5 ;  /* 0x000000ffff05a224 */ /* 0x000fe200078e0a05 */
[----:B------:R-:W-:Y:S02]  /*0670*/  @!P1 LOP3.LUT R5, RZ, R4, RZ, 0x33, !PT ;  /* 0x00000004ff059212 */ /* 0x000fe400078e33ff */
[----:B------:R-:W-:-:S03]  /*0680*/  LEA.HI R3, R3, R2, RZ, 0x6 ;  /* 0x0000000203037211 */ /* 0x000fc600078f30ff */
[----:B------:R-:W-:Y:S02]  /*0690*/  IMAD.SHL.U32 R10, R5, 0x8, RZ ;  /* 0x00000008050a7824 */ /* 0x000fe400078e00ff */
[----:B------:R-:W-:-:S03]  /*06a0*/  IMAD.MOV R5, RZ, RZ, -R5 ;  /* 0x000000ffff057224 */ /* 0x000fc600078e0a05 */
[----:B------:R-:W-:Y:S01]  /*06b0*/  LEA.HI.SX32 R3, R3, -R10, 0x1a ;  /* 0x8000000a03037211 */ /* 0x000fe200078fd2ff */
[----:B------:R-:W-:-:S03]  /*06c0*/  IMAD R12, R4, R5, R7 ;  /* 0x00000005040c7224 */ /* 0x000fc600078e0207 */
[----:B------:R-:W-:Y:S02]  /*06d0*/  VIMNMX R13, PT, PT, R3, 0x8, PT ;  /* 0x00000008030d7848 */ /* 0x000fe40003fe0100 */
[----:B------:R-:W-:Y:S02]  /*06e0*/  IABS R7, R12 ;  /* 0x0000000c00077213 */ /* 0x000fe40000000000 */
[----:B------:R-:W-:-:S04]  /*06f0*/  IABS R9, R13 ;  /* 0x0000000d00097213 */ /* 0x000fc80000000000 */
[----:B------:R-:W1:Y:S08]  /*0700*/  I2F.RP R6, R9 ;  /* 0x0000000900067306 */ /* 0x000e700000209400 */
[----:B-1----:R-:W1:Y:S02]  /*0710*/  MUFU.RCP R6, R6 ;  /* 0x0000000600067308 */ /* 0x002e640000001000 */
[----:B-1----:R-:W-:-:S06]  /*0720*/  VIADD R2, R6, 0xffffffe ;  /* 0x0ffffffe06027836 */ /* 0x002fcc0000000000 */
[----:B------:R-:W1:Y:S08]  /*0730*/  I2F.RP R6, R11 ;  /* 0x0000000b00067306 */ /* 0x000e700000209400 */
[----:B------:R2:W3:Y:S08]  /*0740*/  F2I.FTZ.U32.TRUNC.NTZ R3, R2 ;  /* 0x0000000200037305 */ /* 0x0004f0000021f000 */
[----:B-1----:R-:W1:Y:S01]  /*0750*/  MUFU.RCP R6, R6 ;  /* 0x0000000600067308 */ /* 0x002e620000001000 */
[----:B--2---:R-:W-:-:S02]  /*0760*/  IMAD.MOV.U32 R2, RZ, RZ, RZ ;  /* 0x000000ffff027224 */ /* 0x004fc400078e00ff */
[----:B---3--:R-:W-:-:S04]  /*0770*/  IMAD.MOV R8, RZ, RZ, -R3 ;  /* 0x000000ffff087224 */ /* 0x008fc800078e0a03 */
[----:B------:R-:W-:Y:S01]  /*0780*/  IMAD.MOV.U32 R4, RZ, RZ, R8 ;  /* 0x000000ffff047224 */ /* 0x000fe200078e0008 */
[----:B------:R-:W-:-:S03]  /*0790*/  IABS R8, R13 ;  /* 0x0000000d00087213 */ /* 0x000fc60000000000 */
[----:B------:R-:W-:Y:S02]  /*07a0*/  IMAD R5, R4, R9, RZ ;  /* 0x0000000904057224 */ /* 0x000fe400078e02ff */
[----:B------:R-:W-:Y:S02]  /*07b0*/  IMAD.MOV.U32 R4, RZ, RZ, R7 ;  /* 0x000000ffff047224 */ /* 0x000fe400078e0007 */
[----:B------:R-:W-:-:S04]  /*07c0*/  IMAD.HI.U32 R3, R3, R5, R2 ;  /* 0x0000000503037227 */ /* 0x000fc800078e0002 */
[----:B------:R-:W-:Y:S02]  /*07d0*/  IMAD.MOV R2, RZ, RZ, -R8 ;  /* 0x000000ffff027224 */ /* 0x000fe400078e0a08 */
[----:B------:R-:W-:Y:S01]  /*07e0*/  IMAD.HI.U32 R3, R3, R4, RZ ;  /* 0x0000000403037227 */ /* 0x000fe200078e00ff */
[----:B------:R-:W2:Y:S03]  /*07f0*/  I2F.RP R8, R25 ;  /* 0x0000001900087306 */ /* 0x000ea60000209400 */
[----:B------:R-:W-:Y:S02]  /*0800*/  IMAD R2, R3, R2, R4 ;  /* 0x0000000203027224 */ /* 0x000fe400078e0204 */
[----:B-1----:R-:W-:-:S03]  /*0810*/  VIADD R4, R6, 0xffffffe ;  /* 0x0ffffffe06047836 */ /* 0x002fc60000000000 */
[----:B------:R-:W-:Y:S01]  /*0820*/  ISETP.GT.U32.AND P1, PT, R9, R2, PT ;  /* 0x000000020900720c */ /* 0x000fe20003f24070 */
[----:B------:R1:W-:Y:S08]  /*0830*/  F2I.FTZ.U32.TRUNC.NTZ R5, R4 ;  /* 0x0000000400057305 */ /* 0x0003f0000021f000 */
[----:B--2---:R-:W2:Y:S01]  /*0840*/  MUFU.RCP R8, R8 ;  /* 0x0000000800087308 */ /* 0x004ea20000001000 */
[----:B-1----:R-:W-:-:S03]  /*0850*/  IMAD.MOV.U32 R4, RZ, RZ, RZ ;  /* 0x000000ffff047224 */ /* 0x002fc600078e00ff */
[----:B------:R-:W-:Y:S02]  /*0860*/  @!P1 IMAD.IADD R2, R2, 0x1, -R9 ;  /* 0x0000000102029824 */ /* 0x000fe400078e0a09 */
[----:B------:R-:W-:Y:S01]  /*0870*/  @!P1 VIADD R3, R3, 0x1 ;  /* 0x0000000103039836 */ /* 0x000fe20000000000 */
[----:B------:R-:W-:Y:S02]  /*0880*/  ISETP.NE.AND P1, PT, R13, RZ, PT ;  /* 0x000000ff0d00720c */ /* 0x000fe40003f25270 */
[----:B------:R-:W-:Y:S02]  /*0890*/  ISETP.GE.U32.AND P0, PT, R2, R9, PT ;  /* 0x000000090200720c */ /* 0x000fe40003f06070 */
[----:B------:R-:W-:-:S04]  /*08a0*/  LOP3.LUT R2, R12, R13, RZ, 0x3c, !PT ;  /* 0x0000000d0c027212 */ /* 0x000fc800078e3cff */
[----:B------:R-:W-:Y:S01]  /*08b0*/  ISETP.GE.AND P2, PT, R2, RZ, PT ;  /* 0x000000ff0200720c */ /* 0x000fe20003f46270 */
[----:B--2---:R-:W-:Y:S02]  /*08c0*/  VIADD R6, R8, 0xffffffe ;  /* 0x0ffffffe08067836 */ /* 0x004fe40000000000 */
[----:B------:R-:W-:Y:S02]  /*08d0*/  IMAD.MOV R8, RZ, RZ, -R5 ;  /* 0x000000ffff087224 */ /* 0x000fe400078e0a05 */
[----:B------:R-:W1:Y:S02]  /*08e0*/  F2I.FTZ.U32.TRUNC.NTZ R7, R6 ;  /* 0x0000000600077305 */ /* 0x000e64000021f000 */
[----:B------:R-:W-:-:S04]  /*08f0*/  @P0 VIADD R3, R3, 0x1 ;  /* 0x0000000103030836 */ /* 0x000fc80000000000 */
[----:B------:R-:W-:Y:S01]  /*0900*/  IMAD.MOV.U32 R16, RZ, RZ, R3 ;  /* 0x000000ffff107224 */ /* 0x000fe200078e0003 */
[----:B------:R-:W-:-:S03]  /*0910*/  LOP3.LUT R3, R0, 0x3f, RZ, 0xc0, !PT ;  /* 0x0000003f00037812 */ /* 0x000fc600078ec0ff */
[----:B------:R-:W-:Y:S01]  /*0920*/  @!P2 IMAD.MOV R16, RZ, RZ, -R16 ;  /* 0x000000ffff10a224 */ /* 0x000fe200078e0a10 */
[----:B------:R-:W-:-:S05]  /*0930*/  @!P1 LOP3.LUT R16, RZ, R13, RZ, 0x33, !PT ;  /* 0x0000000dff109212 */ /* 0x000fca00078e33ff */
[----:B------:R-:W-:-:S04]  /*0940*/  IMAD.MOV R2, RZ, RZ, -R16 ;  /* 0x000000ffff027224 */ /* 0x000fc800078e0a10 */
[----:B------:R-:W-:-:S04]  /*0950*/  IMAD R2, R13, R2, R12 ;  /* 0x000000020d027224 */ /* 0x000fc800078e020c */
[----:B------:R-:W-:-:S04]  /*0960*/  IMAD.IADD R2, R10, 0x1, R2 ;  /* 0x000000010a027824 */ /* 0x000fc800078e0202 */
[----:B------:R-:W-:Y:S02]  /*0970*/  IMAD R2, R2, 0x40, R3 ;  /* 0x0000004002027824 */ /* 0x000fe400078e0203 */
[----:B------:R-:W-:Y:S02]  /*0980*/  IMAD R3, R8, R11, RZ ;  /* 0x0000000b08037224 */ /* 0x000fe400078e02ff */
[----:B-1----:R-:W-:Y:S01]  /*0990*/  IMAD.MOV R8, RZ, RZ, -R7 ;  /* 0x000000ffff087224 */ /* 0x002fe200078e0a07 */
[----:B------:R-:W-:Y:S01]  /*09a0*/  IABS R9, R2 ;  /* 0x0000000200097213 */ /* 0x000fe20000000000 */
[----:B------:R-:W-:Y:S01]  /*09b0*/  IMAD.HI.U32 R4, R5, R3, R4 ;  /* 0x0000000305047227 */ /* 0x000fe200078e0004 */
[----:B------:R-:W-:-:S03]  /*09c0*/  SHF.R.U32.HI R5, RZ, 0x5, R0 ;  /* 0x00000005ff057819 */ /* 0x000fc60000011600 */
[----:B------:R-:W-:Y:S02]  /*09d0*/  IMAD.SHL.U32 R3, R16, 0x100, RZ ;  /* 0x0000010010037824 */ /* 0x000fe400078e00ff */
[----:B------:R-:W-:Y:S01]  /*09e0*/  VIADD R6, R5, UR4 ;  /* 0x0000000405067c36 */ /* 0x000fe20008000000 */
[----:B------:R-:W1:Y:S01]  /*09f0*/  LDCU UR4, c[0x0][0x3a4] ;  /* 0x00007480ff0477ac */ /* 0x000e620008000800 */
[----:B------:R-:W-:-:S04]  /*0a00*/  IMAD.HI.U32 R4, R4, R9, RZ ;  /* 0x0000000904047227 */ /* 0x000fc800078e00ff */
[----:B------:R-:W-:Y:S01]  /*0a10*/  IMAD R13, R8, R25, RZ ;  /* 0x00000019080d7224 */ /* 0x000fe200078e02ff */
[----:B------:R-:W-:Y:S01]  /*0a20*/  LOP3.LUT R8, R3, 0xc3, R6, 0xf8, !PT ;  /* 0x000000c303087812 */ /* 0x000fe200078ef806 */
[----:B------:R-:W-:Y:S02]  /*0a30*/  IMAD.MOV R4, RZ, RZ, -R4 ;  /* 0x000000ffff047224 */ /* 0x000fe400078e0a04 */
[----:B------:R-:W-:Y:S01]  /*0a40*/  IMAD.MOV.U32 R6, RZ, RZ, RZ ;  /* 0x000000ffff067224 */ /* 0x000fe200078e00ff */
[----:B------:R-:W-:Y:S01]  /*0a50*/  LOP3.LUT R20, R8, 0x3c, RZ, 0xfc, !PT ;  /* 0x0000003c08147812 */ /* 0x000fe200078efcff */
[----:B------:R-:W-:Y:S01]  /*0a60*/  IMAD R4, R11, R4, R9 ;  /* 0x000000040b047224 */ /* 0x000fe200078e0209 */
[----:B------:R-:W-:Y:S01]  /*0a70*/  IABS R10, R8 ;  /* 0x00000008000a7213 */ /* 0x000fe20000000000 */
[----:B------:R-:W-:Y:S01]  /*0a80*/  IMAD.HI.U32 R6, R7, R13, R6 ;  /* 0x0000000d07067227 */ /* 0x000fe200078e0006 */
[----:B------:R-:W-:Y:S02]  /*0a90*/  IABS R24, R20 ;  /* 0x0000001400187213 */ /* 0x000fe40000000000 */
[----:B------:R-:W-:-:S02]  /*0aa0*/  ISETP.GT.U32.AND P0, PT, R11, R4, PT ;  /* 0x000000040b00720c */ /* 0x000fc40003f04070 */
[----:B------:R-:W-:Y:S01]  /*0ab0*/  LOP3.LUT R16, R8, 0x4, RZ, 0xfc, !PT ;  /* 0x0000000408107812 */ /* 0x000fe200078efcff */
[----:B------:R-:W-:Y:S01]  /*0ac0*/  IMAD.HI.U32 R9, R6, R24, RZ ;  /* 0x0000001806097227 */ /* 0x000fe200078e00ff */
[----:B------:R-:W-:Y:S02]  /*0ad0*/  LOP3.LUT R18, R8, 0x10, RZ, 0xfc, !PT ;  /* 0x0000001008127812 */ /* 0x000fe400078efcff */
[----:B------:R-:W-:Y:S01]  /*0ae0*/  IABS R12, R16 ;  /* 0x00000010000c7213 */ /* 0x000fe20000000000 */
[----:B------:R-:W-:Y:S01]  /*0af0*/  IMAD.HI.U32 R7, R6, R10, RZ ;  /* 0x0000000a06077227 */ /* 0x000fe200078e00ff */
[----:B------:R-:W-:Y:S02]  /*0b00*/  ISETP.GE.AND P2, PT, R16, RZ, PT ;  /* 0x000000ff1000720c */ /* 0x000fe40003f46270 */
[----:B------:R-:W-:Y:S01]  /*0b10*/  IABS R17, R18 ;  /* 0x0000001200117213 */ /* 0x000fe20000000000 */
[----:B------:R-:W-:Y:S01]  /*0b20*/  IMAD.MOV R13, RZ, RZ, -R9 ;  /* 0x000000ffff0d7224 */ /* 0x000fe200078e0a09 */
[C---:B------:R-:W-:Y:S01]  /*0b30*/  LOP3.LUT R34, R8.reuse, 0x14, RZ, 0xfc, !PT ;  /* 0x0000001408227812 */ /* 0x040fe200078efcff */
[----:B------:R-:W-:Y:S01]  /*0b40*/  IMAD.MOV R7, RZ, RZ, -R7 ;  /* 0x000000ffff077224 */ /* 0x000fe200078e0a07 */
[----:B------:R-:W-:Y:S01]  /*0b50*/  LOP3.LUT R35, R8, 0x18, RZ, 0xfc, !PT ;  /* 0x0000001808237812 */ /* 0x000fe200078efcff */
[C---:B------:R-:W-:Y:S01]  /*0b60*/  IMAD R24, R25.reuse, R13, R24 ;  /* 0x0000000d19187224 */ /* 0x040fe200078e0218 */
[----:B------:R-:W-:Y:S01]  /*0b70*/  IABS R21, R34 ;  /* 0x0000002200157213 */ /* 0x000fe20000000000 */
[C---:B------:R-:W-:Y:S01]  /*0b80*/  IMAD R7, R25.reuse, R7, R10 ;  /* 0x0000000719077224 */ /* 0x040fe200078e020a */
[----:B------:R-:W-:Y:S01]  /*0b90*/  IABS R23, R35 ;  /* 0x0000002300177213 */ /* 0x000fe20000000000 */
[----:B------:R-:W-:Y:S01]  /*0ba0*/  @!P0 IMAD.IADD R4, R4, 0x1, -R11 ;  /* 0x0000000104048824 */ /* 0x000fe200078e0a0b */
[C---:B------:R-:W-:Y:S01]  /*0bb0*/  ISETP.GT.U32.AND P5, PT, R25.reuse, R24, PT ;  /* 0x000000181900720c */ /* 0x040fe20003fa4070 */
[----:B------:R-:W-:Y:S01]  /*0bc0*/  IMAD.SHL.U32 R10, R0, 0x80, RZ ;  /* 0x00000080000a7824 */ /* 0x000fe200078e00ff */
[----:B------:R-:W-:Y:S01]  /*0bd0*/  ISETP.GT.U32.AND P1, PT, R25, R7, PT ;  /* 0x000000071900720c */ /* 0x000fe20003f24070 */
[----:B------:R-:W-:Y:S01]  /*0be0*/  IMAD.HI.U32 R9, R6, R12, RZ ;  /* 0x0000000c06097227 */ /* 0x000fe200078e00ff */
[----:B------:R-:W-:-:S02]  /*0bf0*/  ISETP.GT.U32.AND P0, PT, R11, R4, PT ;  /* 0x000000040b00720c */ /* 0x000fc40003f04070 */
[----:B------:R-:W-:Y:S01]  /*0c00*/  LOP3.LUT R10, R10, 0x1f80, RZ, 0xc0, !PT ;  /* 0x00001f800a0a7812 */ /* 0x000fe200078ec0ff */
[----:B------:R-:W-:Y:S01]  /*0c10*/  IMAD.MOV R9, RZ, RZ, -R9 ;  /* 0x000000ffff097224 */ /* 0x000fe200078e0a09 */
[----:B------:R-:W-:Y:S02]  /*0c20*/  LOP3.LUT R36, R8, 0x1c, RZ, 0xfc, !PT ;  /* 0x0000001c08247812 */ /* 0x000fe400078efcff */
[----:B------:R-:W-:Y:S01]  /*0c30*/  LOP3.LUT R19, R10, 0x70, R19, 0xf8, !PT ;  /* 0x000000700a137812 */ /* 0x000fe200078ef813 */
[----:B------:R-:W-:Y:S01]  /*0c40*/  IMAD R9, R25, R9, R12 ;  /* 0x0000000919097224 */ /* 0x000fe200078e020c */
[----:B------:R-:W-:Y:S01]  /*0c50*/  LOP3.LUT R10, R8, 0x8, RZ, 0xfc, !PT ;  /* 0x00000008080a7812 */ /* 0x000fe200078efcff */
[----:B------:R-:W-:Y:S01]  /*0c60*/  @!P5 IMAD.IADD R24, R24, 0x1, -R25 ;  /* 0x000000011818d824 */ /* 0x000fe200078e0a19 */
[----:B------:R-:W-:Y:S01]  /*0c70*/  LOP3.LUT R37, R8, 0x20, RZ, 0xfc, !PT ;  /* 0x0000002008257812 */ /* 0x000fe200078efcff */
[----:B------:R-:W-:Y:S01]  /*0c80*/  IMAD.HI.U32 R12, R6, R17, RZ ;  /* 0x00000011060c7227 */ /* 0x000fe200078e00ff */
[----:B------:R-:W-:-:S02]  /*0c90*/  IABS R13, R10 ;  /* 0x0000000a000d7213 */ /* 0x000fc40000000000 */
[----:B------:R-:W-:Y:S01]  /*0ca0*/  ISETP.GE.AND P3, PT, R10, RZ, PT ;  /* 0x000000ff0a00720c */ /* 0x000fe20003f66270 */
[----:B------:R-:W-:Y:S01]  /*0cb0*/  @!P0 IMAD.IADD R4, R4, 0x1, -R11 ;  /* 0x0000000104048824 */ /* 0x000fe200078e0a0b */
[C---:B------:R-:W-:Y:S01]  /*0cc0*/  ISETP.GT.U32.AND P0, PT, R25.reuse, R24, PT ;  /* 0x000000181900720c */ /* 0x040fe20003f04070 */
[----:B------:R-:W-:Y:S01]  /*0cd0*/  IMAD.HI.U32 R10, R6, R13, RZ ;  /* 0x0000000d060a7227 */ /* 0x000fe200078e00ff */
[C---:B------:R-:W-:Y:S02]  /*0ce0*/  ISETP.GT.U32.AND P5, PT, R25.reuse, R9, PT ;  /* 0x000000091900720c */ /* 0x040fe40003fa4070 */
[----:B------:R-:W-:Y:S01]  /*0cf0*/  LOP3.LUT R11, R8, 0xc, RZ, 0xfc, !PT ;  /* 0x0000000c080b7812 */ /* 0x000fe200078efcff */
[----:B------:R-:W-:Y:S01]  /*0d00*/  IMAD.MOV R10, RZ, RZ, -R10 ;  /* 0x000000ffff0a7224 */ /* 0x000fe200078e0a0a */
[----:B------:R-:W-:Y:S01]  /*0d10*/  IABS R26, R36 ;  /* 0x00000024001a7213 */ /* 0x000fe20000000000 */
[----:B------:R-:W-:Y:S01]  /*0d20*/  IMAD.MOV R12, RZ, RZ, -R12 ;  /* 0x000000ffff0c7224 */ /* 0x000fe200078e0a0c */
[----:B------:R-:W-:Y:S01]  /*0d30*/  IABS R16, R11 ;  /* 0x0000000b00107213 */ /* 0x000fe20000000000 */
[----:B------:R-:W-:Y:S01]  /*0d40*/  IMAD R10, R25, R10, R13 ;  /* 0x0000000a190a7224 */ /* 0x000fe200078e020d */
[----:B------:R-:W-:Y:S01]  /*0d50*/  ISETP.GE.AND P4, PT, R11, RZ, PT ;  /* 0x000000ff0b00720c */ /* 0x000fe20003f86270 */
[C---:B------:R-:W-:Y:S01]  /*0d60*/  IMAD R12, R25.reuse, R12, R17 ;  /* 0x0000000c190c7224 */ /* 0x040fe200078e0211 */
[----:B------:R-:W-:Y:S01]  /*0d70*/  IABS R27, R37 ;  /* 0x00000025001b7213 */ /* 0x000fe20000000000 */
[--C-:B------:R-:W-:Y:S01]  /*0d80*/  @!P0 IMAD.IADD R24, R24, 0x1, -R25.reuse ;  /* 0x0000000118188824 */ /* 0x100fe200078e0a19 */
[----:B------:R-:W-:Y:S01]  /*0d90*/  ISETP.GT.U32.AND P0, PT, R25, R10, PT ;  /* 0x0000000a1900720c */ /* 0x000fe20003f04070 */
[----:B------:R-:W-:Y:S01]  /*0da0*/  @!P5 IMAD.IADD R9, R9, 0x1, -R25 ;  /* 0x000000010909d824 */ /* 0x000fe200078e0a19 */
[----:B------:R-:W-:Y:S01]  /*0db0*/  LOP3.LUT R38, R8, 0x24, RZ, 0xfc, !PT ;  /* 0x0000002408267812 */ /* 0x000fe200078efcff */
[----:B------:R-:W-:Y:S01]  /*0dc0*/  IMAD.HI.U32 R11, R6, R16, RZ ;  /* 0x00000010060b7227 */ /* 0x000fe200078e00ff */
[----:B------:R-:W-:-:S02]  /*0dd0*/  LOP3.LUT R39, R8, 0x28, RZ, 0xfc, !PT ;  /* 0x0000002808277812 */ /* 0x000fc400078efcff */
[----:B------:R-:W-:Y:S01]  /*0de0*/  ISETP.GT.U32.AND P5, PT, R25, R9, PT ;  /* 0x000000091900720c */ /* 0x000fe20003fa4070 */
[----:B------:R-:W-:Y:S01]  /*0df0*/  IMAD.MOV R11, RZ, RZ, -R11 ;  /* 0x000000ffff0b7224 */ /* 0x000fe200078e0a0b */
[----:B------:R-:W-:Y:S01]  /*0e00*/  IABS R28, R38 ;  /* 0x00000026001c7213 */ /* 0x000fe20000000000 */
[--C-:B------:R-:W-:Y:S01]  /*0e10*/  @!P1 IMAD.IADD R7, R7, 0x1, -R25.reuse ;  /* 0x0000000107079824 */ /* 0x100fe200078e0a19 */
[C---:B------:R-:W-:Y:S01]  /*0e20*/  ISETP.GE.AND P1, PT, R8.reuse, RZ, PT ;  /* 0x000000ff0800720c */ /* 0x040fe20003f26270 */
[C---:B------:R-:W-:Y:S01]  /*0e30*/  IMAD R11, R25.reuse, R11, R16 ;  /* 0x0000000b190b7224 */ /* 0x040fe200078e0210 */
[----:B------:R-:W-:Y:S01]  /*0e40*/  LOP3.LUT R40, R8, 0x2c, RZ, 0xfc, !PT ;  /* 0x0000002c08287812 */ /* 0x000fe200078efcff */
[----:B------:R-:W-:Y:S01]  /*0e50*/  @!P0 IMAD.IADD R10, R10, 0x1, -R25 ;  /* 0x000000010a0a8824 */ /* 0x000fe200078e0a19 */
[----:B------:R-:W-:Y:S01]  /*0e60*/  ISETP.GT.U32.AND P6, PT, R25, R7, PT ;  /* 0x000000071900720c */ /* 0x000fe20003fc4070 */
[----:B------:R-:W-:Y:S01]  /*0e70*/  IMAD.HI.U32 R13, R6, R21, RZ ;  /* 0x00000015060d7227 */ /* 0x000fe200078e00ff */
[----:B------:R-:W-:-:S02]  /*0e80*/  LOP3.LUT R41, R8, 0x30, RZ, 0xfc, !PT ;  /* 0x0000003008297812 */ /* 0x000fc400078efcff */
[----:B------:R-:W-:Y:S01]  /*0e90*/  ISETP.GT.U32.AND P0, PT, R25, R10, PT ;  /* 0x0000000a1900720c */ /* 0x000fe20003f04070 */
[----:B------:R-:W-:Y:S01]  /*0ea0*/  @!P5 IMAD.IADD R9, R9, 0x1, -R25 ;  /* 0x000000010909d824 */ /* 0x000fe200078e0a19 */
[C---:B------:R-:W-:Y:S01]  /*0eb0*/  ISETP.GT.U32.AND P5, PT, R25.reuse, R11, PT ;  /* 0x0000000b1900720c */ /* 0x040fe20003fa4070 */
[----:B------:R-:W-:Y:S01]  /*0ec0*/  IMAD.HI.U32 R16, R6, R23, RZ ;  /* 0x0000001706107227 */ /* 0x000fe200078e00ff */
[C---:B------:R-:W-:Y:S02]  /*0ed0*/  LOP3.LUT R42, R8.reuse, 0x34, RZ, 0xfc, !PT ;  /* 0x00000034082a7812 */ /* 0x040fe400078efcff */
[----:B------:R-:W-:Y:S01]  /*0ee0*/  LOP3.LUT R33, R8, 0x38, RZ, 0xfc, !PT ;  /* 0x0000003808217812 */ /* 0x000fe200078efcff */
[----:B------:R-:W-:Y:S01]  /*0ef0*/  IMAD.MOV R22, RZ, RZ, -R13 ;  /* 0x000000ffff167224 */ /* 0x000fe200078e0a0d */
[----:B------:R-:W-:Y:S01]  /*0f00*/  IABS R29, R41 ;  /* 0x00000029001d7213 */ /* 0x000fe20000000000 */
[----:B------:R-:W-:Y:S01]  /*0f10*/  IMAD.MOV R16, RZ, RZ, -R16 ;  /* 0x000000ffff107224 */ /* 0x000fe200078e0a10 */
[----:B------:R-:W-:Y:S01]  /*0f20*/  IABS R30, R42 ;  /* 0x0000002a001e7213 */ /* 0x000fe20000000000 */
[C---:B------:R-:W-:Y:S01]  /*0f30*/  IMAD R13, R25.reuse, R22, R21 ;  /* 0x00000016190d7224 */ /* 0x040fe200078e0215 */
[----:B------:R-:W-:Y:S01]  /*0f40*/  IABS R31, R33 ;  /* 0x00000021001f7213 */ /* 0x000fe20000000000 */
[--C-:B------:R-:W-:Y:S01]  /*0f50*/  @!P0 IMAD.IADD R10, R10, 0x1, -R25.reuse ;  /* 0x000000010a0a8824 */ /* 0x100fe200078e0a19 */
[----:B------:R-:W-:Y:S01]  /*0f60*/  ISETP.GT.U32.AND P0, PT, R25, R12, PT ;  /* 0x0000000c1900720c */ /* 0x000fe20003f04070 */
[----:B------:R-:W-:-:S02]  /*0f70*/  @!P5 IMAD.IADD R11, R11, 0x1, -R25 ;  /* 0x000000010b0bd824 */ /* 0x000fc400078e0a19 */
[C---:B------:R-:W-:Y:S02]  /*0f80*/  IMAD R16, R25.reuse, R16, R23 ;  /* 0x0000001019107224 */ /* 0x040fe400078e0217 */
[----:B------:R-:W-:Y:S01]  /*0f90*/  IMAD.HI.U32 R17, R6, R26, RZ ;  /* 0x0000001a06117227 */ /* 0x000fe200078e00ff */
[----:B------:R-:W-:-:S03]  /*0fa0*/  ISETP.GT.U32.AND P5, PT, R25, R11, PT ;  /* 0x0000000b1900720c */ /* 0x000fc60003fa4070 */
[----:B------:R-:W-:Y:S01]  /*0fb0*/  @!P6 IMAD.IADD R7, R7, 0x1, -R25 ;  /* 0x000000010707e824 */ /* 0x000fe200078e0a19 */
[----:B------:R-:W-:Y:S01]  /*0fc0*/  ISETP.GE.AND P6, PT, R18, RZ, PT ;  /* 0x000000ff1200720c */ /* 0x000fe20003fc6270 */
[----:B------:R-:W-:-:S04]  /*0fd0*/  IMAD.HI.U32 R18, R6, R27, RZ ;  /* 0x0000001b06127227 */ /* 0x000fc800078e00ff */
[----:B------:R-:W-:Y:S02]  /*0fe0*/  @!P0 IMAD.IADD R12, R12, 0x1, -R25 ;  /* 0x000000010c0c8824 */ /* 0x000fe400078e0a19 */
[----:B------:R-:W-:Y:S02]  /*0ff0*/  IMAD.MOV R17, RZ, RZ, -R17 ;  /* 0x000000ffff117224 */ /* 0x000fe400078e0a11 */
[----:B------:R-:W-:Y:S01]  /*1000*/  @!P5 IMAD.IADD R11, R11, 0x1, -R25 ;  /* 0x000000010b0bd824 */ /* 0x000fe200078e0a19 */
[C---:B------:R-:W-:Y:S01]  /*1010*/  ISETP.GT.U32.AND P0, PT, R25.reuse, R12, PT ;  /* 0x0000000c1900720c */ /* 0x040fe20003f04070 */
[----:B------:R-:W-:Y:S01]  /*1020*/  IMAD.MOV R18, RZ, RZ, -R18 ;  /* 0x000000ffff127224 */ /* 0x000fe200078e0a12 */
[C---:B------:R-:W-:Y:S01]  /*1030*/  ISETP.GT.U32.AND P5, PT, R25.reuse, R13, PT ;  /* 0x0000000d1900720c */ /* 0x040fe20003fa4070 */
[C---:B------:R-:W-:Y:S01]  /*1040*/  IMAD R17, R25.reuse, R17, R26 ;  /* 0x0000001119117224 */ /* 0x040fe200078e021a */
[----:B------:R-:W-:Y:S01]  /*1050*/  IABS R26, R39 ;  /* 0x00000027001a7213 */ /* 0x000fe20000000000 */
[----:B------:R-:W-:Y:S01]  /*1060*/  @!P1 IMAD.MOV R7, RZ, RZ, -R7 ;  /* 0x000000ffff079224 */ /* 0x000fe200078e0a07 */
[----:B------:R-:W-:Y:S01]  /*1070*/  ISETP.GE.AND P1, PT, R20, RZ, PT ;  /* 0x000000ff1400720c */ /* 0x000fe20003f26270 */
[----:B------:R-:W-:Y:S01]  /*1080*/  IMAD R18, R25, R18, R27 ;  /* 0x0000001219127224 */ /* 0x000fe200078e021b */
[----:B------:R-:W-:Y:S01]  /*1090*/  IABS R27, R40 ;  /* 0x00000028001b7213 */ /* 0x000fe20000000000 */
[----:B------:R-:W-:-:S04]  /*10a0*/  IMAD.HI.U32 R20, R6, R28, RZ ;  /* 0x0000001c06147227 */ /* 0x000fc800078e00ff */
[--C-:B------:R-:W-:Y:S01]  /*10b0*/  @!P0 IMAD.IADD R12, R12, 0x1, -R25.reuse ;  /* 0x000000010c0c8824 */ /* 0x100fe200078e0a19 */
[----:B------:R-:W-:Y:S01]  /*10c0*/  ISETP.GT.U32.AND P0, PT, R25, R16, PT ;  /* 0x000000101900720c */ /* 0x000fe20003f04070 */
[----:B------:R-:W-:Y:S01]  /*10d0*/  @!P5 IMAD.IADD R13, R13, 0x1, -R25 ;  /* 0x000000010d0dd824 */ /* 0x000fe200078e0a19 */
[C---:B------:R-:W-:Y:S01]  /*10e0*/  ISETP.GT.U32.AND P5, PT, R25.reuse, R17, PT ;  /* 0x000000111900720c */ /* 0x040fe20003fa4070 */
[----:B------:R-:W-:Y:S02]  /*10f0*/  IMAD.MOV R20, RZ, RZ, -R20 ;  /* 0x000000ffff147224 */ /* 0x000fe400078e0a14 */
[----:B------:R-:W-:Y:S02]  /*1100*/  IMAD.MOV.U32 R49, RZ, RZ, R10 ;  /* 0x000000ffff317224 */ /* 0x000fe400078e000a */
[----:B------:R-:W-:Y:S01]  /*1110*/  IMAD R20, R25, R20, R28 ;  /* 0x0000001419147224 */ /* 0x000fe200078e021c */
[----:B------:R-:W2:Y:S01]  /*1120*/  LDS R10, [UR10] ;  /* 0x0000000aff0a7984 */ /* 0x000ea20008000800 */
[----:B------:R-:W-:-:S02]  /*1130*/  IMAD.MOV.U32 R51, RZ, RZ, R11 ;  /* 0x000000ffff337224 */ /* 0x000fc400078e000b */
[----:B------:R-:W-:Y:S01]  /*1140*/  IMAD.HI.U32 R8, R6, R26, RZ ;  /* 0x0000001a06087227 */ /* 0x000fe200078e00ff */
[----:B------:R-:W3:Y:S03]  /*1150*/  LDC R11, c[0x0][0x3a0] ;  /* 0x0000e800ff0b7b82 */ /* 0x000ee60000000800 */
[--C-:B------:R-:W-:Y:S01]  /*1160*/  @!P0 IMAD.IADD R16, R16, 0x1, -R25.reuse ;  /* 0x0000000110108824 */ /* 0x100fe200078e0a19 */
[----:B------:R-:W-:Y:S01]  /*1170*/  ISETP.GT.U32.AND P0, PT, R25, R18, PT ;  /* 0x000000121900720c */ /* 0x000fe20003f04070 */
[----:B------:R-:W-:Y:S01]  /*1180*/  @!P5 IMAD.IADD R17, R17, 0x1, -R25 ;  /* 0x000000011111d824 */ /* 0x000fe200078e0a19 */
[C---:B------:R-:W-:Y:S01]  /*1190*/  ISETP.GT.U32.AND P5, PT, R25.reuse, R20, PT ;  /* 0x000000141900720c */ /* 0x040fe20003fa4070 */
[----:B------:R-:W-:Y:S01]  /*11a0*/  @!P1 IMAD.MOV R24, RZ, RZ, -R24 ;  /* 0x000000ffff189224 */ /* 0x000fe200078e0a18 */
[C---:B------:R-:W-:Y:S01]  /*11b0*/  ISETP.GT.U32.AND P1, PT, R25.reuse, R13, PT ;  /* 0x0000000d1900720c */ /* 0x040fe20003f24070 */
[----:B------:R-:W-:Y:S01]  /*11c0*/  @!P2 IMAD.MOV R9, RZ, RZ, -R9 ;  /* 0x000000ffff09a224 */ /* 0x000fe200078e0a09 */
[C---:B------:R-:W-:Y:S01]  /*11d0*/  ISETP.GT.U32.AND P2, PT, R25.reuse, R16, PT ;  /* 0x000000101900720c */ /* 0x040fe20003f44070 */
[----:B------:R-:W-:Y:S01]  /*11e0*/  @!P3 IMAD.MOV R49, RZ, RZ, -R49 ;  /* 0x000000ffff31b224 */ /* 0x000fe200078e0a31 */
[----:B------:R-:W-:Y:S01]  /*11f0*/  ISETP.GT.U32.AND P3, PT, R25, R17, PT ;  /* 0x000000111900720c */ /* 0x000fe20003f64070 */
[----:B------:R-:W-:-:S04]  /*1200*/  IMAD.HI.U32 R21, R6, R27, RZ ;  /* 0x0000001b06157227 */ /* 0x000fc800078e00ff */
[----:B------:R-:W-:Y:S01]  /*1210*/  @!P0 IMAD.IADD R18, R18, 0x1, -R25 ;  /* 0x0000000112128824 */ /* 0x000fe200078e0a19 */
[----:B------:R-:W-:Y:S01]  /*1220*/  ISETP.NE.U32.AND P0, PT, R5, RZ, PT ;  /* 0x000000ff0500720c */ /* 0x000fe20003f05070 */
[----:B------:R-:W-:-:S04]  /*1230*/  IMAD.HI.U32 R22, R6, R29, RZ ;  /* 0x0000001d06167227 */ /* 0x000fc800078e00ff */
[----:B------:R-:W-:-:S04]  /*1240*/  IMAD.HI.U32 R23, R6, R30, RZ ;  /* 0x0000001e06177227 */ /* 0x000fc800078e00ff */
[----:B------:R-:W-:Y:S01]  /*1250*/  @!P4 IMAD.MOV R51, RZ, RZ, -R51 ;  /* 0x000000ffff33c224 */ /* 0x000fe200078e0a33 */
[----:B------:R-:W-:Y:S01]  /*1260*/  ISETP.GT.U32.AND P4, PT, R25, R18, PT ;  /* 0x000000121900720c */ /* 0x000fe20003f84070 */
[----:B------:R-:W-:-:S04]  /*1270*/  IMAD.HI.U32 R6, R6, R31, RZ ;  /* 0x0000001f06067227 */ /* 0x000fc800078e00ff */
[----:B------:R-:W-:Y:S02]  /*1280*/  IMAD.MOV R8, RZ, RZ, -R8 ;  /* 0x000000ffff087224 */ /* 0x000fe400078e0a08 */
[----:B------:R-:W-:Y:S01]  /*1290*/  IMAD.MOV R28, RZ, RZ, -R21 ;  /* 0x000000ffff1c7224 */ /* 0x000fe200078e0a15 */
[----:B--2---:R-:W-:Y:S01]  /*12a0*/  R2UR UR27, R10 ;  /* 0x000000000a1b72ca */ /* 0x004fe200000e0000 */
[----:B------:R-:W-:Y:S01]  /*12b0*/  IMAD.MOV R22, RZ, RZ, -R22 ;  /* 0x000000ffff167224 */ /* 0x000fe200078e0a16 */
[----:B------:R-:W-:Y:S01]  /*12c0*/  LOP3.LUT R10, R0, 0x1f, RZ, 0xc0, !PT ;  /* 0x0000001f000a7812 */ /* 0x000fe200078ec0ff */
[----:B------:R-:W-:Y:S02]  /*12d0*/  IMAD.MOV R23, RZ, RZ, -R23 ;  /* 0x000000ffff177224 */ /* 0x000fe400078e0a17 */
[----:B------:R-:W-:Y:S02]  /*12e0*/  IMAD.MOV R32, RZ, RZ, -R6 ;  /* 0x000000ffff207224 */ /* 0x000fe400078e0a06 */
[----:B------:R-:W-:-:S02]  /*12f0*/  IMAD R6, R25, R8, R26 ;  /* 0x0000000819067224 */ /* 0x000fc400078e021a */
[----:B------:R-:W-:Y:S02]  /*1300*/  @!P5 IMAD.IADD R20, R20, 0x1, -R25 ;  /* 0x000000011414d824 */ /* 0x000fe400078e0a19 */
[----:B------:R-:W-:Y:S02]  /*1310*/  IMAD.MOV.U32 R53, RZ, RZ, R12 ;  /* 0x000000ffff357224 */ /* 0x000fe400078e000c */
[C---:B------:R-:W-:Y:S01]  /*1320*/  IMAD R8, R25.reuse, R28, R27 ;  /* 0x0000001c19087224 */ /* 0x040fe200078e021b */
[C---:B------:R-:W-:Y:S01]  /*1330*/  ISETP.GT.U32.AND P5, PT, R25.reuse, R20, PT ;  /* 0x000000141900720c */ /* 0x040fe20003fa4070 */
[C---:B------:R-:W-:Y:S01]  /*1340*/  IMAD R21, R25.reuse, R22, R29 ;  /* 0x0000001619157224 */ /* 0x040fe200078e021d */
[----:B------:R-:W-:Y:S01]  /*1350*/  SHF.R.U32.HI R28, RZ, 0x4, R0 ;  /* 0x00000004ff1c7819 */ /* 0x000fe20000011600 */
[C---:B------:R-:W-:Y:S02]  /*1360*/  IMAD R22, R25.reuse, R23, R30 ;  /* 0x0000001719167224 */ /* 0x040fe400078e021e */
[----:B------:R-:W-:Y:S01]  /*1370*/  IMAD R23, R25, R32, R31 ;  /* 0x0000002019177224 */ /* 0x000fe200078e021f */
[----:B------:R-:W-:Y:S01]  /*1380*/  LOP3.LUT R19, R19, 0x4, R28, 0xf8, !PT ;  /* 0x0000000413137812 */ /* 0x000fe200078ef81c */
[----:B------:R-:W-:Y:S01]  /*1390*/  @!P6 IMAD.MOV R53, RZ, RZ, -R53 ;  /* 0x000000ffff35e224 */ /* 0x000fe200078e0a35 */
[----:B------:R-:W-:Y:S01]  /*13a0*/  ISETP.GT.U32.AND P6, PT, R25, R6, PT ;  /* 0x000000061900720c */ /* 0x000fe20003fc4070 */
[--C-:B------:R-:W-:Y:S01]  /*13b0*/  @!P1 IMAD.IADD R13, R13, 0x1, -R25.reuse ;  /* 0x000000010d0d9824 */ /* 0x100fe200078e0a19 */
[C---:B------:R-:W-:Y:S01]  /*13c0*/  ISETP.GT.U32.AND P1, PT, R25.reuse, R8, PT ;  /* 0x000000081900720c */ /* 0x040fe20003f24070 */
[--C-:B------:R-:W-:Y:S01]  /*13d0*/  @!P2 IMAD.IADD R16, R16, 0x1, -R25.reuse ;  /* 0x000000011010a824 */ /* 0x100fe200078e0a19 */
[----:B------:R-:W-:Y:S01]  /*13e0*/  ISETP.GT.U32.AND P2, PT, R25, R21, PT ;  /* 0x000000151900720c */ /* 0x000fe20003f44070 */
[--C-:B------:R-:W-:Y:S01]  /*13f0*/  @!P3 IMAD.IADD R17, R17, 0x1, -R25.reuse ;  /* 0x000000011111b824 */ /* 0x100fe200078e0a19 */
[C---:B------:R-:W-:Y:S01]  /*1400*/  ISETP.GT.U32.AND P3, PT, R25.reuse, R22, PT ;  /* 0x000000161900720c */ /* 0x040fe20003f64070 */
[--C-:B------:R-:W-:Y:S01]  /*1410*/  @!P4 IMAD.IADD R18, R18, 0x1, -R25.reuse ;  /* 0x000000011212c824 */ /* 0x100fe200078e0a19 */
[----:B------:R-:W-:Y:S01]  /*1420*/  ISETP.GT.U32.AND P4, PT, R25, R23, PT ;  /* 0x000000171900720c */ /* 0x000fe20003f84070 */
[----:B------:R-:W-:Y:S01]  /*1430*/  @!P5 IMAD.IADD R20, R20, 0x1, -R25 ;  /* 0x000000011414d824 */ /* 0x000fe200078e0a19 */
[----:B------:R-:W-:Y:S01]  /*1440*/  ISETP.GE.AND P5, PT, R34, RZ, PT ;  /* 0x000000ff2200720c */ /* 0x000fe20003fa6270 */
[----:B------:R-:W-:-:S02]  /*1450*/  IMAD.SHL.U32 R5, R5, 0x200000, RZ ;  /* 0x0020000005057824 */ /* 0x000fc400078e00ff */
[--C-:B------:R-:W-:Y:S01]  /*1460*/  @!P6 IMAD.IADD R6, R6, 0x1, -R25.reuse ;  /* 0x000000010606e824 */ /* 0x100fe200078e0a19 */
[----:B------:R-:W-:Y:S01]  /*1470*/  ISETP.GE.AND P6, PT, R35, RZ, PT ;  /* 0x000000ff2300720c */ /* 0x000fe20003fc6270 */
[--C-:B------:R-:W-:Y:S01]  /*1480*/  @!P1 IMAD.IADD R8, R8, 0x1, -R25.reuse ;  /* 0x0000000108089824 */ /* 0x100fe200078e0a19 */
[----:B------:R-:W-:Y:S01]  /*1490*/  ISETP.GE.AND P1, PT, R36, RZ, PT ;  /* 0x000000ff2400720c */ /* 0x000fe20003f26270 */
[--C-:B------:R-:W-:Y:S01]  /*14a0*/  @!P2 IMAD.IADD R21, R21, 0x1, -R25.reuse ;  /* 0x000000011515a824 */ /* 0x100fe200078e0a19 */
[----:B------:R-:W-:Y:S01]  /*14b0*/  ISETP.GE.AND P2, PT, R37, RZ, PT ;  /* 0x000000ff2500720c */ /* 0x000fe20003f46270 */
[--C-:B------:R-:W-:Y:S01]  /*14c0*/  @!P3 IMAD.IADD R22, R22, 0x1, -R25.reuse ;  /* 0x000000011616b824 */ /* 0x100fe200078e0a19 */
[----:B------:R-:W-:Y:S01]  /*14d0*/  ISETP.GE.AND P3, PT, R38, RZ, PT ;  /* 0x000000ff2600720c */ /* 0x000fe20003f66270 */
[----:B------:R-:W-:Y:S01]  /*14e0*/  @!P4 IMAD.IADD R23, R23, 0x1, -R25 ;  /* 0x000000011717c824 */ /* 0x000fe200078e0a19 */
[C---:B------:R-:W-:Y:S01]  /*14f0*/  ISETP.GT.U32.AND P4, PT, R25.reuse, R6, PT ;  /* 0x000000061900720c */ /* 0x040fe20003f84070 */
[----:B------:R-:W-:Y:S01]  /*1500*/  @!P5 IMAD.MOV R13, RZ, RZ, -R13 ;  /* 0x000000ffff0dd224 */ /* 0x000fe200078e0a0d */
[C---:B------:R-:W-:Y:S01]  /*1510*/  ISETP.GT.U32.AND P5, PT, R25.reuse, R8, PT ;  /* 0x000000081900720c */ /* 0x040fe20003fa4070 */
[----:B------:R-:W-:Y:S01]  /*1520*/  IMAD R12, R10, UR19, RZ ;  /* 0x000000130a0c7c24 */ /* 0x000fe2000f8e02ff */
[----:B------:R-:W-:Y:S01]  /*1530*/  SHF.R.U32.HI R36, RZ, 0x6, R0 ;  /* 0x00000006ff247819 */ /* 0x000fe20000011600 */
[----:B------:R-:W-:Y:S01]  /*1540*/  @!P6 IMAD.MOV R16, RZ, RZ, -R16 ;  /* 0x000000ffff10e224 */ /* 0x000fe200078e0a10 */
[C---:B------:R-:W-:Y:S01]  /*1550*/  ISETP.GT.U32.AND P6, PT, R25.reuse, R23, PT ;  /* 0x000000171900720c */ /* 0x040fe20003fc4070 */
[----:B------:R-:W-:Y:S01]  /*1560*/  @!P1 IMAD.MOV R17, RZ, RZ, -R17 ;  /* 0x000000ffff119224 */ /* 0x000fe200078e0a11 */
[C---:B------:R-:W-:Y:S01]  /*1570*/  ISETP.GT.U32.AND P1, PT, R25.reuse, R21, PT ;  /* 0x000000151900720c */ /* 0x040fe20003f24070 */
[----:B------:R-:W-:Y:S01]  /*1580*/  @!P2 IMAD.MOV R18, RZ, RZ, -R18 ;  /* 0x000000ffff12a224 */ /* 0x000fe200078e0a12 */
[----:B------:R-:W-:Y:S01]  /*1590*/  ISETP.GT.U32.AND P2, PT, R25, R22, PT ;  /* 0x000000161900720c */ /* 0x000fe20003f44070 */
[----:B------:R-:W-:Y:S01]  /*15a0*/  @!P3 IMAD.MOV R20, RZ, RZ, -R20 ;  /* 0x000000ffff14b224 */ /* 0x000fe200078e0a14 */
[----:B------:R-:W-:Y:S01]  /*15b0*/  ISETP.GE.AND P3, PT, R39, RZ, PT ;  /* 0x000000ff2700720c */ /* 0x000fe20003f66270 */
[--C-:B------:R-:W-:Y:S01]  /*15c0*/  @!P4 IMAD.IADD R6, R6, 0x1, -R25.reuse ;  /* 0x000000010606c824 */ /* 0x100fe200078e0a19 */
[----:B------:R-:W-:Y:S01]  /*15d0*/  ISETP.GE.AND P4, PT, R40, RZ, PT ;  /* 0x000000ff2800720c */ /* 0x000fe20003f86270 */
[--C-:B------:R-:W-:Y:S01]  /*15e0*/  @!P5 IMAD.IADD R8, R8, 0x1, -R25.reuse ;  /* 0x000000010808d824 */ /* 0x100fe200078e0a19 */
[----:B------:R-:W-:Y:S01]  /*15f0*/  ISETP.GE.AND P5, PT, R41, RZ, PT ;  /* 0x000000ff2900720c */ /* 0x000fe20003fa6270 */
[----:B------:R-:W-:Y:S01]  /*1600*/  IMAD.MOV.U32 R141, RZ, RZ, R6 ;  /* 0x000000ffff8d7224 */ /* 0x000fe200078e0006 */
[----:B------:R-:W-:Y:S01]  /*1610*/  LOP3.LUT R6, RZ, R15, RZ, 0x33, !PT ;  /* 0x0000000fff067212 */ /* 0x000fe200078e33ff */
[--C-:B------:R-:W-:Y:S01]  /*1620*/  @!P6 IMAD.IADD R23, R23, 0x1, -R25.reuse ;  /* 0x000000011717e824 */ /* 0x100fe200078e0a19 */
[----:B------:R-:W-:Y:S01]  /*1630*/  ISETP.NE.AND P6, PT, R15, RZ, PT ;  /* 0x000000ff0f00720c */ /* 0x000fe20003fc5270 */
[--C-:B------:R-:W-:Y:S01]  /*1640*/  @!P1 IMAD.IADD R21, R21, 0x1, -R25.reuse ;  /* 0x0000000115159824 */ /* 0x100fe200078e0a19 */
[----:B------:R-:W-:Y:S01]  /*1650*/  ISETP.GE.AND P1, PT, R42, RZ, PT ;  /* 0x000000ff2a00720c */ /* 0x000fe20003f26270 */
[----:B------:R-:W-:Y:S01]  /*1660*/  @!P2 IMAD.IADD R22, R22, 0x1, -R25 ;  /* 0x000000011616a824 */ /* 0x000fe200078e0a19 */
[----:B------:R-:W-:Y:S01]  /*1670*/  ISETP.GE.AND P2, PT, R33, RZ, PT ;  /* 0x000000ff2100720c */ /* 0x000fe20003f46270 */
[----:B------:R-:W-:Y:S01]  /*1680*/  @!P3 IMAD.MOV R141, RZ, RZ, -R141 ;  /* 0x000000ffff8db224 */ /* 0x000fe200078e0a8d */
[----:B------:R-:W-:Y:S01]  /*1690*/  ISETP.GE.AND P3, PT, R2, RZ, PT ;  /* 0x000000ff0200720c */ /* 0x000fe20003f66270 */
[----:B------:R-:W-:Y:S01]  /*16a0*/  @!P4 IMAD.MOV R8, RZ, RZ, -R8 ;  /* 0x000000ffff08c224 */ /* 0x000fe200078e0a08 */
[----:B------:R-:W-:Y:S01]  /*16b0*/  ISETP.NE.AND P4, PT, R14, RZ, PT ;  /* 0x000000ff0e00720c */ /* 0x000fe20003f85270 */
[----:B------:R-:W-:Y:S01]  /*16c0*/  @!P5 IMAD.MOV R21, RZ, RZ, -R21 ;  /* 0x000000ffff15d224 */ /* 0x000fe200078e0a15 */
[----:B------:R-:W-:Y:S01]  /*16d0*/  SEL R55, R6, R13, !P6 ;  /* 0x0000000d06377207 */ /* 0x000fe20007000000 */
[----:B---3--:R-:W-:Y:S01]  /*16e0*/  VIADD R13, R11, 0x1f ;  /* 0x0000001f0b0d7836 */ /* 0x008fe20000000000 */
[----:B------:R-:W-:-:S02]  /*16f0*/  SGXT.U32 R36, R36, 0x1 ;  /* 0x000000012424781a */ /* 0x000fc40000000000 */
[C---:B------:R-:W-:Y:S01]  /*1700*/  SEL R45, R6.reuse, R7, !P6 ;  /* 0x00000007062d7207 */ /* 0x040fe20007000000 */
[----:B------:R-:W-:Y:S01]  /*1710*/  @!P1 IMAD.MOV R22, RZ, RZ, -R22 ;  /* 0x000000ffff169224 */ /* 0x000fe200078e0a16 */
[----:B------:R-:W-:Y:S01]  /*1720*/  ISETP.GT.AND P1, PT, R13, 0x1f, PT ;  /* 0x0000001f0d00780c */ /* 0x000fe20003f24270 */
[----:B------:R-:W-:Y:S01]  /*1730*/  @!P2 IMAD.MOV R23, RZ, RZ, -R23 ;  /* 0x000000ffff17a224 */ /* 0x000fe200078e0a17 */
[C---:B------:R-:W-:Y:S01]  /*1740*/  SEL R47, R6.reuse, R9, !P6 ;  /* 0x00000009062f7207 */ /* 0x040fe20007000000 */
[----:B------:R-:W-:Y:S01]  /*1750*/  @!P3 IMAD.MOV R4, RZ, RZ, -R4 ;  /* 0x000000ffff04b224 */ /* 0x000fe200078e0a04 */
[----:B------:R-:W-:Y:S02]  /*1760*/  SEL R49, R6, R49, !P6 ;  /* 0x0000003106317207 */ /* 0x000fe40007000000 */
[----:B------:R-:W-:Y:S02]  /*1770*/  @!P4 LOP3.LUT R4, RZ, R14, RZ, 0x33, !PT ;  /* 0x0000000eff04c212 */ /* 0x000fe400078e33ff */
[----:B------:R-:W-:-:S02]  /*1780*/  LOP3.LUT R14, R36, 0x2, RZ, 0xfc, !PT ;  /* 0x00000002240e7812 */ /* 0x000fc400078efcff */
[----:B------:R-:W-:Y:S01]  /*1790*/  SEL R51, R6, R51, !P6 ;  /* 0x0000003306337207 */ /* 0x000fe20007000000 */
[----:B-1----:R-:W-:Y:S01]  /*17a0*/  IMAD R15, R4, UR4, RZ ;  /* 0x00000004040f7c24 */ /* 0x002fe2000f8e02ff */
[C---:B------:R-:W-:Y:S02]  /*17b0*/  SEL R53, R6.reuse, R53, !P6 ;  /* 0x0000003506357207 */ /* 0x040fe40007000000 */
[C---:B------:R-:W-:Y:S02]  /*17c0*/  SEL R127, R6.reuse, R16, !P6 ;  /* 0x00000010067f7207 */ /* 0x040fe40007000000 */
[C---:B------:R-:W-:Y:S01]  /*17d0*/  SEL R135, R6.reuse, R17, !P6 ;  /* 0x0000001106877207 */ /* 0x040fe20007000000 */
[----:B------:R-:W-:Y:S01]  /*17e0*/  IMAD.U32 R17, RZ, RZ, UR18 ;  /* 0x00000012ff117e24 */ /* 0x000fe2000f8e00ff */
[----:B------:R-:W-:Y:S01]  /*17f0*/  SEL R137, R6, R18, !P6 ;  /* 0x0000001206897207 */ /* 0x000fe20007000000 */
[----:B------:R-:W-:Y:S01]  /*1800*/  IMAD R18, R36, UR18, RZ ;  /* 0x0000001224127c24 */ /* 0x000fe2000f8e02ff */
[----:B------:R-:W-:-:S02]  /*1810*/  SEL R139, R6, R20, !P6 ;  /* 0x00000014068b7207 */ /* 0x000fc40007000000 */
[C---:B------:R-:W-:Y:S02]  /*1820*/  SEL R141, R6.reuse, R141, !P6 ;  /* 0x0000008d068d7207 */ /* 0x040fe40007000000 */
[C---:B------:R-:W-:Y:S02]  /*1830*/  SEL R143, R6.reuse, R8, !P6 ;  /* 0x00000008068f7207 */ /* 0x040fe40007000000 */
[C---:B------:R-:W-:Y:S02]  /*1840*/  SEL R145, R6.reuse, R21, !P6 ;  /* 0x0000001506917207 */ /* 0x040fe40007000000 */
[C---:B------:R-:W-:Y:S02]  /*1850*/  SEL R147, R6.reuse, R22, !P6 ;  /* 0x0000001606937207 */ /* 0x040fe40007000000 */
[C---:B------:R-:W-:Y:S02]  /*1860*/  SEL R149, R6.reuse, R23, !P6 ;  /* 0x0000001706957207 */ /* 0x040fe40007000000 */
[----:B------:R-:W-:-:S02]  /*1870*/  SEL R151, R6, R24, !P6 ;  /* 0x0000001806977207 */ /* 0x000fc40007000000 */
[----:B------:R-:W-:Y:S02]  /*1880*/  LOP3.LUT R5, R5, 0x600000, RZ, 0xc0, !PT ;  /* 0x0060000005057812 */ /* 0x000fe400078ec0ff */
[----:B------:R-:W-:Y:S02]  /*1890*/  SEL R6, RZ, 0x4, !P1 ;  /* 0x00000004ff067807 */ /* 0x000fe40004800000 */
[-C--:B------:R-:W-:Y:S02]  /*18a0*/  ISETP.GE.AND P1, PT, R14, R11.reuse, PT ;  /* 0x0000000b0e00720c */ /* 0x080fe40003f26270 */
[----:B------:R-:W-:Y:S02]  /*18b0*/  LEA R80, P3, R12, UR22, 0x2 ;  /* 0x000000160c507c11 */ /* 0x000fe4000f8610ff */
[C---:B------:R-:W-:Y:S02]  /*18c0*/  LOP3.LUT R16, R36.reuse, 0x4, RZ, 0xfc, !PT ;  /* 0x0000000424107812 */ /* 0x040fe400078efcff */
[----:B------:R-:W-:Y:S01]  /*18d0*/  R2UR UR12, R5 ;  /* 0x00000000050c72ca */ /* 0x000fe200000e0000 */
[----:B------:R-:W-:Y:S01]  /*18e0*/  BAR.SYNC.DEFER_BLOCKING 0x0 ;  /* 0x0000000000007b1d */ /* 0x000fe20000010000 */
[----:B------:R-:W-:-:S02]  /*18f0*/  ISETP.GE.AND P2, PT, R36, R11, PT ;  /* 0x0000000b2400720c */ /* 0x000fc40003f46270 */
[----:B------:R-:W-:Y:S02]  /*1900*/  SEL R5, R6, RZ, !P1 ;  /* 0x000000ff06057207 */ /* 0x000fe40004800000 */
[----:B------:R-:W-:Y:S01]  /*1910*/  LEA.HI.X.SX32 R8, R12, UR23, 0x2, P3 ;  /* 0x000000170c087c11 */ /* 0x000fe200098f16ff */
[----:B------:R-:W1:Y:S01]  /*1920*/  LDCU.64 UR22, c[0x0][0x358] ;  /* 0x00006b00ff1677ac */ /* 0x000e620008000a00 */
[----:B------:R-:W-:Y:S02]  /*1930*/  ISETP.GE.AND P3, PT, R16, R11, PT ;  /* 0x0000000b1000720c */ /* 0x000fe40003f66270 */
[----:B------:R-:W-:Y:S02]  /*1940*/  SEL R4, R6, RZ, !P2 ;  /* 0x000000ff06047207 */ /* 0x000fe40005000000 */
[----:B------:R-:W-:Y:S01]  /*1950*/  ISETP.NE.U32.AND P5, PT, R5, RZ, PT ;  /* 0x000000ff0500720c */ /* 0x000fe20003fa5070 */
[----:B------:R-:W-:Y:S01]  /*1960*/  IMAD.U32 R5, RZ, RZ, UR18 ;  /* 0x00000012ff057e24 */ /* 0x000fe2000f8e00ff */
[----:B------:R-:W-:-:S02]  /*1970*/  LEA R125, P4, R15, UR20, 0x2 ;  /* 0x000000140f7d7c11 */ /* 0x000fc4000f8810ff */
[----:B------:R-:W-:Y:S01]  /*1980*/  SEL R9, R6, RZ, !P3 ;  /* 0x000000ff06097207 */ /* 0x000fe20005800000 */
[----:B------:R-:W-:Y:S01]  /*1990*/  IMAD R20, R5, 0x2, R18 ;  /* 0x0000000205147824 */ /* 0x000fe200078e0212 */
[----:B------:R-:W-:Y:S02]  /*19a0*/  LOP3.LUT R22, R36, 0x6, RZ, 0xfc, !PT ;  /* 0x0000000624167812 */ /* 0x000fe400078efcff */
[----:B------:R-:W-:Y:S01]  /*19b0*/  ISETP.NE.U32.AND P6, PT, R4, RZ, PT ;  /* 0x000000ff0400720c */ /* 0x000fe20003fc5070 */
[----:B------:R-:W-:Y:S01]  /*19c0*/  IMAD R24, R17, 0x2, R20 ;  /* 0x0000000211187824 */ /* 0x000fe200078e0214 */
[----:B------:R-:W-:Y:S02]  /*19d0*/  LEA.HI.X.SX32 R7, R15, UR21, 0x2, P4 ;  /* 0x000000150f077c11 */ /* 0x000fe4000a0f16ff */
[----:B------:R-:W-:Y:S02]  /*19e0*/  LOP3.LUT R37, R0, 0x7f, RZ, 0xc0, !PT ;  /* 0x0000007f00257812 */ /* 0x000fe400078ec0ff */
[----:B------:R-:W-:-:S02]  /*19f0*/  LEA R4, P2, R18, R125, 0x2 ;  /* 0x0000007d12047211 */ /* 0x000fc400078410ff */
[----:B------:R-:W-:Y:S01]  /*1a00*/  ISETP.NE.U32.AND P4, PT, R9, RZ, PT ;  /* 0x000000ff0900720c */ /* 0x000fe20003f85070 */
[----:B------:R-:W-:Y:S01]  /*1a10*/  IMAD.SHL.U32 R17, R37, 0x4, RZ ;  /* 0x0000000425117824 */ /* 0x000fe200078e00ff */
[----:B------:R-:W-:Y:S02]  /*1a20*/  ISETP.GE.AND P3, PT, R22, R11, PT ;  /* 0x0000000b1600720c */ /* 0x000fe40003f66270 */
[----:B------:R-:W-:Y:S02]  /*1a30*/  LOP3.LUT R9, R0, 0x60, RZ, 0xc0, !PT ;  /* 0x0000006000097812 */ /* 0x000fe400078ec0ff */
[----:B------:R-:W-:Y:S02]  /*1a40*/  LOP3.LUT R26, R36, 0x8, RZ, 0xfc, !PT ;  /* 0x00000008241a7812 */ /* 0x000fe400078efcff */
[----:B------:R-:W-:Y:S02]  /*1a50*/  LEA.HI.X.SX32 R5, R18, R7, 0x2, P2 ;  /* 0x0000000712057211 */ /* 0x000fe400010f16ff */
[----:B------:R-:W-:-:S02]  /*1a60*/  LEA R38, P2, R20, R125, 0x2 ;  /* 0x0000007d14267211 */ /* 0x000fc400078410ff */
[----:B------:R-:W-:Y:S02]  /*1a70*/  SEL R21, R6, RZ, !P3 ;  /* 0x000000ff06157207 */ /* 0x000fe40005800000 */
[----:B------:R-:W-:Y:S02]  /*1a80*/  SHF.R.U32.HI R30, RZ, 0x1, R9 ;  /* 0x00000001ff1e7819 */ /* 0x000fe40000011609 */
[----:B------:R-:W-:Y:S02]  /*1a90*/  ISETP.GE.AND P3, PT, R26, R11, PT ;  /* 0x0000000b1a00720c */ /* 0x000fe40003f66270 */
[----:B------:R-:W-:Y:S02]  /*1aa0*/  LEA.HI.X.SX32 R39, R20, R7, 0x2, P2 ;  /* 0x0000000714277211 */ /* 0x000fe400010f16ff */
[----:B------:R-:W-:Y:S02]  /*1ab0*/  ISETP.NE.U32.AND P1, PT, R37, RZ, PT ;  /* 0x000000ff2500720c */ /* 0x000fe40003f25070 */
[----:B------:R-:W-:-:S02]  /*1ac0*/  LEA R40, P2, R24, R125, 0x2 ;  /* 0x0000007d18287211 */ /* 0x000fc400078410ff */
[----:B------:R-:W-:Y:S02]  /*1ad0*/  LOP3.LUT R17, R17, R30, RZ, 0x3c, !PT ;  /* 0x0000001e11117212 */ /* 0x000fe400078e3cff */
[----:B------:R-:W-:Y:S01]  /*1ae0*/  SEL R23, R6, RZ, !P3 ;  /* 0x000000ff06177207 */ /* 0x000fe20005800000 */
[----:B-1----:R-:W-:Y:S08]  /*1af0*/  BRA.U UP0, `(.L_x_5) ;  /* 0x0000000100187547 */ /* 0x002ff0000b800000 */
[----:B------:R-:W-:Y:S01]  /*1b00*/  ELECT P3, URZ, PT ;  /* 0x0000000000ff782f */ /* 0x000fe20003860000 */
[----:B------:R-:W-:Y:S01]  /*1b10*/  IMAD.MOV.U32 R9, RZ, RZ, 0x1 ;  /* 0x00000001ff097424 */ /* 0x000fe200078e00ff */
[----:B------:R-:W-:Y:S01]  /*1b20*/  UMOV UR4, 0x40 ;  /* 0x0000004000047882 */ /* 0x000fe20000000000 */
[----:B------:R-:W-:Y:S01]  /*1b30*/  UVIRTCOUNT.DEALLOC.SMPOOL 0x80 ;  /* 0x000000800000784c */ /* 0x000fe20000000000 */
[----:B------:R-:W-:-:S09]  /*1b40*/  ULEA UR4, UR11, UR4, 0x18 ;  /* 0x000000040b047291 */ /* 0x000fd2000f8ec0ff */
[----:B------:R1:W-:Y:S03]  /*1b50*/  @P3 STS.U8 [UR4], R9 ;  /* 0x00000009ff003988 */ /* 0x0003e60008000004 */
.L_x_5:
[----:B------:R-:W-:Y:S01]  /*1b60*/  UIADD3 UR12, UPT, UPT, UR27, UR12, URZ ;  /* 0x0000000c1b0c7290 */ /* 0x000fe2000fffe0ff */
[----:B------:R-:W-:Y:S01]  /*1b70*/  ISETP.NE.U32.AND P3, PT, R23, RZ, PT ;  /* 0x000000ff1700720c */ /* 0x000fe20003f65070 */
[----:B------:R-:W-:Y:S01]  /*1b80*/  VOTEU.ALL UP1, P1 ;  /* 0x0000000000ff7886 */ /* 0x000fe20000820000 */
[----:B------:R-:W-:Y:S01]  /*1b90*/  UIADD3 UR13, UPT, UPT, UR10, 0xc000, URZ ;  /* 0x0000c0000a0d7890 */ /* 0x000fe2000fffe0ff */
[----:B------:R-:W-:Y:S01]  /*1ba0*/  LEA.HI.X.SX32 R41, R24, R7, 0x2, P2 ;  /* 0x0000000718297211 */ /* 0x000fe200010f16ff */
[----:B-1----:R-:W-:Y:S01]  /*1bb0*/  IMAD.U32 R9, RZ, RZ, UR18 ;  /* 0x00000012ff097e24 */ /* 0x002fe2000f8e00ff */
[----:B------:R-:W-:Y:S01]  /*1bc0*/  LOP3.LUT R23, R19, 0x10, RZ, 0x3c, !PT ;  /* 0x0000001013177812 */ /* 0x000fe200078e3cff */
[----:B------:R-:W-:Y:S01]  /*1bd0*/  VOTEU.ALL UP2, P1 ;  /* 0x0000000000ff7886 */ /* 0x000fe20000840000 */
[----:B------:R-:W-:-:S04]  /*1be0*/  @!UP1 UIADD3 UR6, UPT, UPT, -UR5, 0x100000, URZ ;  /* 0x0010000005069890 */ /* 0x000fc8000fffe1ff */
[----:B------:R-:W-:Y:S02]  /*1bf0*/  @!UP1 USHF.L.U32 UR7, UR6, 0xb, URZ ;  /* 0x0000000b06079899 */ /* 0x000fe400080006ff */
[----:B------:R-:W-:Y:S01]  /*1c00*/  @!UP1 USHF.L.U32 UR6, UR6, 0x1, URZ ;  /* 0x0000000106069899 */ /* 0x000fe200080006ff */
[----:B------:R-:W-:Y:S01]  /*1c10*/  STTM.16dp32bit_t0_t15.x32 tmem[UR12], RZ ;  /* 0x000000ff000079ed */ /* 0x000fe20008a8000c */
[----:B------:R-:W-:Y:S01]  /*1c20*/  STTM.16dp32bit_t16_t31.x32 tmem[UR12+0x20], RZ ;  /* 0x000020ff000079ed */ /* 0x000fe20008aa000c */
[----:B------:R-:W1:Y:S01]  /*1c30*/  FENCE.VIEW.ASYNC.T ;  /* 0x00000000000073c6 */ /* 0x000e620000000200 */
[----:B------:R-:W-:-:S04]  /*1c40*/  @!UP1 UIADD3 UR4, UPT, UPT, -UR5, 0x100000, URZ ;  /* 0x0010000005049890 */ /* 0x000fc8000fffe1ff */
[----:B------:R-:W-:Y:S02]  /*1c50*/  @!UP1 USHF.L.U32 UR5, UR4, 0xb, URZ ;  /* 0x0000000b04059899 */ /* 0x000fe400080006ff */
[----:B------:R-:W-:Y:S01]  /*1c60*/  @!UP1 USHF.L.U32 UR4, UR4, 0x1, URZ ;  /* 0x0000000104049899 */ /* 0x000fe200080006ff */
[----:B-1----:R-:W-:Y:S01]  /*1c70*/  BAR.SYNC.DEFER_BLOCKING 0x0 ;  /* 0x0000000000007b1d */ /* 0x002fe20000010000 */
[----:B------:R-:W-:Y:S01]  /*1c80*/  ISETP.NE.U32.AND P2, PT, R21, RZ, PT ;  /* 0x000000ff1500720c */ /* 0x000fe20003f45070 */
[----:B------:R-:W-:Y:S01]  /*1c90*/  VIADD R21, R19, UR10 ;  /* 0x0000000a13157c36 */ /* 0x000fe20008000000 */
[----:B------:R-:W-:Y:S01]  /*1ca0*/  LOP3.LUT R32, R36, 0xa, RZ, 0xfc, !PT ;  /* 0x0000000a24207812 */ /* 0x000fe200078efcff */
[----:B------:R-:W-:Y:S01]  /*1cb0*/  IMAD.U32 R79, RZ, RZ, UR14 ;  /* 0x0000000eff4f7e24 */ /* 0x000fe2000f8e00ff */
[----:B------:R-:W-:Y:S01]  /*1cc0*/  LEA.HI R28, R0, 0xe, RZ, 0x1a ;  /* 0x0000000e001c7811 */ /* 0x000fe200078fd0ff */
[----:B------:R-:W-:Y:S01]  /*1cd0*/  VOTEU.ALL UP1, P1 ;  /* 0x0000000000ff7886 */ /* 0x000fe20000820000 */
[----:B------:R-:W-:Y:S01]  /*1ce0*/  IMAD.U32 R87, RZ, RZ, UR14 ;  /* 0x0000000eff577e24 */ /* 0x000fe2000f8e00ff */
[C---:B------:R-:W-:Y:S01]  /*1cf0*/  LOP3.LUT R42, R36.reuse, 0x10, RZ, 0xfc, !PT ;  /* 0x00000010242a7812 */ /* 0x040fe200078efcff */
[----:B------:R-:W-:Y:S01]  /*1d00*/  IMAD R30, R9, 0x2, R24 ;  /* 0x00000002091e7824 */ /* 0x000fe200078e0218 */
[C---:B------:R-:W-:Y:S01]  /*1d10*/  LOP3.LUT R46, R36.reuse, 0x12, RZ, 0xfc, !PT ;  /* 0x00000012242e7812 */ /* 0x040fe200078efcff */
[----:B------:R-:W-:Y:S01]  /*1d20*/  VIADD R25, R23, UR10 ;  /* 0x0000000a17197c36 */ /* 0x000fe20008000000 */
[C---:B------:R-:W-:Y:S01]  /*1d30*/  LOP3.LUT R50, R36.reuse, 0x14, RZ, 0xfc, !PT ;  /* 0x0000001424327812 */ /* 0x040fe200078efcff */
[----:B------:R-:W-:Y:S01]  /*1d40*/  IMAD.WIDE R78, R79, 0x4, R4 ;  /* 0x000000044f4e7825 */ /* 0x000fe200078e0204 */
[C---:B------:R-:W-:Y:S01]  /*1d50*/  LOP3.LUT R31, R19.reuse, 0x30, RZ, 0x3c, !PT ;  /* 0x00000030131f7812 */ /* 0x040fe200078e3cff */
[----:B------:R-:W-:Y:S01]  /*1d60*/  USHF.L.U32 UR15, UR19, 0x5, URZ ;  /* 0x00000005130f7899 */ /* 0x000fe200080006ff */
[----:B------:R-:W-:Y:S01]  /*1d70*/  LOP3.LUT R35, R19, 0x40, RZ, 0x3c, !PT ;  /* 0x0000004013237812 */ /* 0x000fe200078e3cff */
[----:B------:R-:W-:Y:S01]  /*1d80*/  IMAD.WIDE R86, R87, 0x4, R38 ;  /* 0x0000000457567825 */ /* 0x000fe200078e0226 */
[C---:B------:R-:W-:Y:S01]  /*1d90*/  LOP3.LUT R134, R36.reuse, 0x16, RZ, 0xfc, !PT ;  /* 0x0000001624867812 */ /* 0x040fe200078efcff */
[----:B------:R-:W-:Y:S01]  /*1da0*/  USHF.R.S32.HI UR16, URZ, 0x1f, UR14 ;  /* 0x0000001fff107899 */ /* 0x000fe2000801140e */
[C---:B------:R-:W-:Y:S01]  /*1db0*/  LOP3.LUT R136, R36.reuse, 0x18, RZ, 0xfc, !PT ;  /* 0x0000001824887812 */ /* 0x040fe200078efcff */
[----:B------:R-:W-:Y:S01]  /*1dc0*/  IMAD.U32 R85, RZ, RZ, UR14 ;  /* 0x0000000eff557e24 */ /* 0x000fe2000f8e00ff */
[C---:B------:R-:W-:Y:S01]  /*1dd0*/  LOP3.LUT R138, R36.reuse, 0x1a, RZ, 0xfc, !PT ;  /* 0x0000001a248a7812 */ /* 0x040fe200078efcff */
[----:B------:R-:W-:Y:S01]  /*1de0*/  IMAD R34, R9, 0x2, R30 ;  /* 0x0000000209227824 */ /* 0x000fe200078e021e */
[----:B------:R-:W1:Y:S02]  /*1df0*/  FENCE.VIEW.ASYNC.S ;  /* 0x00000000000073c6 */ /* 0x000e640000000000 */
[----:B-1----:R-:W1:Y:S02]  /*1e00*/  @!UP1 SYNCS.EXCH.64 URZ, [UR13], UR6 ;  /* 0x000000060dff95b2 */ /* 0x002e640008000100 */
[----:B-1----:R-:W-:Y:S01]  /*1e10*/  BAR.SYNC.DEFER_BLOCKING 0x0 ;  /* 0x0000000000007b1d */ /* 0x002fe20000010000 */
[----:B------:R-:W-:Y:S01]  /*1e20*/  IMAD.U32 R27, RZ, RZ, UR18 ;  /* 0x00000012ff1b7e24 */ /* 0x000fe2000f8e00ff */
[----:B------:R-:W-:Y:S01]  /*1e30*/  LOP3.LUT R144, R36, 0x1c, RZ, 0xfc, !PT ;  /* 0x0000001c24907812 */ /* 0x000fe200078efcff */
[----:B------:R-:W-:Y:S01]  /*1e40*/  IMAD.WIDE R84, R85, 0x4, R40 ;  /* 0x0000000455547825 */ /* 0x000fe200078e0228 */
[----:B------:R-:W-:Y:S01]  /*1e50*/  LEA.HI R140, R0, 0x1e, RZ, 0x1a ;  /* 0x0000001e008c7811 */ /* 0x000fe200078fd0ff */
[----:B------:R-:W-:Y:S01]  /*1e60*/  USHF.L.U32 UR28, UR14, 0x2, URZ ;  /* 0x000000020e1c7899 */ /* 0x000fe200080006ff */
[----:B------:R-:W-:Y:S01]  /*1e70*/  LOP3.LUT R146, R19, 0x60, RZ, 0x3c, !PT ;  /* 0x0000006013927812 */ /* 0x000fe200078e3cff */
[----:B------:R-:W-:Y:S01]  /*1e80*/  IMAD.U32 R99, RZ, RZ, UR14 ;  /* 0x0000000eff637e24 */ /* 0x000fe2000f8e00ff */
[----:B------:R-:W-:-:S02]  /*1e90*/  USHF.L.U64.HI UR29, UR14, 0x2, UR16 ;  /* 0x000000020e1d7899 */ /* 0x000fc40008010210 */
[----:B------:R-:W-:Y:S01]  /*1ea0*/  IMAD.U32 R93, RZ, RZ, UR14 ;  /* 0x0000000eff5d7e24 */ /* 0x000fe2000f8e00ff */
[----:B------:R-:W-:Y:S01]  /*1eb0*/  USHF.R.S32.HI UR17, URZ, 0x1f, UR15 ;  /* 0x0000001fff117899 */ /* 0x000fe2000801140f */
[----:B------:R-:W-:Y:S01]  /*1ec0*/  IMAD R44, R28, UR18, RZ ;  /* 0x000000121c2c7c24 */ /* 0x000fe2000f8e02ff */
[----:B------:R-:W-:Y:S01]  /*1ed0*/  USHF.L.U32 UR30, UR15, 0x2, URZ ;  /* 0x000000020f1e7899 */ /* 0x000fe200080006ff */
[----:B------:R-:W-:Y:S01]  /*1ee0*/  IMAD.U32 R95, RZ, RZ, UR14 ;  /* 0x0000000eff5f7e24 */ /* 0x000fe2000f8e00ff */
[----:B------:R-:W-:Y:S01]  /*1ef0*/  USHF.L.U64.HI UR31, UR15, 0x2, UR17 ;  /* 0x000000020f1f7899 */ /* 0x000fe20008010211 */
[----:B------:R-:W-:Y:S02]  /*1f00*/  IMAD.U32 R97, RZ, RZ, UR14 ;  /* 0x0000000eff617e24 */ /* 0x000fe4000f8e00ff */
[----:B------:R-:W-:Y:S02]  /*1f10*/  IMAD.U32 R91, RZ, RZ, UR14 ;  /* 0x0000000eff5b7e24 */ /* 0x000fe4000f8e00ff */
[----:B------:R-:W-:-:S02]  /*1f20*/  IMAD.U32 R107, RZ, RZ, UR14 ;  /* 0x0000000eff6b7e24 */ /* 0x000fc4000f8e00ff */
[----:B------:R-:W-:Y:S02]  /*1f30*/  IMAD.U32 R101, RZ, RZ, UR14 ;  /* 0x0000000eff657e24 */ /* 0x000fe4000f8e00ff */
[----:B------:R-:W-:Y:S01]  /*1f40*/  IMAD.U32 R103, RZ, RZ, UR14 ;  /* 0x0000000eff677e24 */ /* 0x000fe2000f8e00ff */
[----:B------:R1:W2:Y:S02]  /*1f50*/  @!UP2 SYNCS.EXCH.64 URZ, [UR10+0xc008], UR4 ;  /* 0x00c008040affa5b2 */ /* 0x0002a40008000100 */
[----:B------:R-:W-:Y:S01]  /*1f60*/  @!PT LDS RZ, [RZ] ;  /* 0x00000000fffff984 */ /* 0x000fe20000000800 */
[----:B------:R-:W-:Y:S01]  /*1f70*/  @!PT LDS RZ, [RZ] ;  /* 0x00000000fffff984 */ /* 0x000fe20000000800 */
[----:B------:R-:W-:Y:S01]  /*1f80*/  @!PT LDS RZ, [RZ] ;  /* 0x00000000fffff984 */ /* 0x000fe20000000800 */
[----:B--2---:R2:W-:Y:S01]  /*1f90*/  LDGSTS.E [R21], desc[UR22][R4.64], P6 ;  /* 0x0000000004157fae */ /* 0x0045e2000b1a1016 */
[----:B------:R-:W-:Y:S02]  /*1fa0*/  IMAD.U32 R105, RZ, RZ, UR14 ;  /* 0x0000000eff697e24 */ /* 0x000fe4000f8e00ff */
[----:B------:R-:W-:Y:S01]  /*1fb0*/  IMAD.U32 R77, RZ, RZ, UR18 ;  /* 0x00000012ff4d7e24 */ /* 0x000fe2000f8e00ff */
[----:B------:R3:W-:Y:S01]  /*1fc0*/  LDGSTS.E [R21+0x8], desc[UR22][R38.64], P5 ;  /* 0x0000800026157fae */ /* 0x0007e2000a9a1016 */
[----:B------:R-:W-:-:S02]  /*1fd0*/  IMAD R142, R140, UR18, RZ ;  /* 0x000000128c8e7c24 */ /* 0x000fc4000f8e02ff */
[----:B------:R-:W-:Y:S01]  /*1fe0*/  VIADD R109, R11, 0xffffffe0 ;  /* 0xffffffe00b6d7836 */ /* 0x000fe20000000000 */
[----:B------:R4:W-:Y:S01]  /*1ff0*/  LDGSTS.E [R25], desc[UR22][R40.64], P4 ;  /* 0x0000000028197fae */ /* 0x0009e2000a1a1016 */
[----:B------:R-:W-:Y:S01]  /*2000*/  ISETP.GE.AND P4, PT, R32, R11, PT ;  /* 0x0000000b2000720c */ /* 0x000fe20003f86270 */
[----:B------:R-:W-:Y:S01]  /*2010*/  IMAD.U32 R119, RZ, RZ, UR15 ;  /* 0x0000000fff777e24 */ /* 0x000fe2000f8e00ff */
[----:B-1----:R-:W1:Y:S01]  /*2020*/  LDCU UR4, c[0x0][0x3b0] ;  /* 0x00007600ff0477ac */ /* 0x002e620008000800 */
[----:B--2---:R-:W-:Y:S01]  /*2030*/  LEA R4, P5, R30, R125, 0x2 ;  /* 0x0000007d1e047211 */ /* 0x004fe200078a10ff */
[----:B------:R-:W-:Y:S01]  /*2040*/  IMAD.U32 R131, RZ, RZ, UR15 ;  /* 0x0000000fff837e24 */ /* 0x000fe2000f8e00ff */
[----:B------:R-:W-:Y:S01]  /*2050*/  SEL R9, R6, RZ, !P4 ;  /* 0x000000ff06097207 */ /* 0x000fe20006000000 */
[----:B------:R-:W-:Y:S01]  /*2060*/  IMAD.U32 R129, RZ, RZ, UR15 ;  /* 0x0000000fff817e24 */ /* 0x000fe2000f8e00ff */
[----:B---3--:R-:W-:Y:S01]  /*2070*/  LOP3.LUT R38, R36, 0xc, RZ, 0xfc, !PT ;  /* 0x0000000c24267812 */ /* 0x008fe200078efcff */
[----:B------:R-:W-:Y:S01]  /*2080*/  VIADD R39, R35, UR10 ;  /* 0x0000000a23277c36 */ /* 0x000fe20008000000 */
[----:B------:R-:W-:Y:S01]  /*2090*/  LEA.HI.X.SX32 R5, R30, R7, 0x2, P5 ;  /* 0x000000071e057211 */ /* 0x000fe200028f16ff */
[----:B------:R-:W-:Y:S01]  /*20a0*/  IMAD.U32 R153, RZ, RZ, UR15 ;  /* 0x0000000fff997e24 */ /* 0x000fe2000f8e00ff */
[----:B------:R-:W-:Y:S01]  /*20b0*/  ISETP.GE.AND P6, PT, R38, R11, PT ;  /* 0x0000000b2600720c */ /* 0x000fe20003fc6270 */
[----:B----4-:R-:W-:Y:S01]  /*20c0*/  IMAD R40, R27, 0x2, R34 ;  /* 0x000000021b287824 */ /* 0x010fe200078e0222 */
[----:B------:R-:W-:Y:S01]  /*20d0*/  LEA R56, P5, R34, R125, 0x2 ;  /* 0x0000007d22387211 */ /* 0x000fe200078a10ff */
[----:B------:R2:W-:Y:S01]  /*20e0*/  LDGSTS.E [R25+0x8], desc[UR22][R4.64], P2 ;  /* 0x0000800004197fae */ /* 0x0005e200091a1016 */
[----:B------:R-:W-:Y:S01]  /*20f0*/  ISETP.GE.AND P4, PT, R28, R11, PT ;  /* 0x0000000b1c00720c */ /* 0x000fe20003f86270 */
[----:B------:R-:W-:Y:S01]  /*2100*/  IMAD.WIDE R98, R99, 0x4, R4 ;  /* 0x0000000463627825 */ /* 0x000fe200078e0204 */
[----:B------:R-:W-:-:S02]  /*2110*/  SEL R27, R6, RZ, !P6 ;  /* 0x000000ff061b7207 */ /* 0x000fc40007000000 */
[----:B------:R-:W-:Y:S01]  /*2120*/  LEA.HI.X.SX32 R57, R34, R7, 0x2, P5 ;  /* 0x0000000722397211 */ /* 0x000fe200028f16ff */
[----:B------:R-:W-:Y:S01]  /*2130*/  IMAD.U32 R41, RZ, RZ, UR18 ;  /* 0x00000012ff297e24 */ /* 0x000fe2000f8e00ff */
[----:B------:R-:W-:Y:S01]  /*2140*/  LEA R58, P5, R40, R125, 0x2 ;  /* 0x0000007d283a7211 */ /* 0x000fe200078a10ff */
[----:B-1----:R-:W-:Y:S01]  /*2150*/  IMAD R45, R45, UR4, RZ ;  /* 0x000000042d2d7c24 */ /* 0x002fe2000f8e02ff */
[----:B------:R-:W-:Y:S01]  /*2160*/  ISETP.NE.U32.AND P6, PT, R9, RZ, PT ;  /* 0x000000ff0900720c */ /* 0x000fe20003fc5070 */
[----:B------:R-:W-:Y:S01]  /*2170*/  IMAD.WIDE R92, R93, 0x4, R56 ;  /* 0x000000045d5c7825 */ /* 0x000fe200078e0238 */
[----:B------:R-:W-:Y:S02]  /*2180*/  SEL R9, R6, RZ, !P4 ;  /* 0x000000ff06097207 */ /* 0x000fe40006000000 */
[----:B------:R-:W-:Y:S01]  /*2190*/  ISETP.NE.U32.AND P4, PT, R27, RZ, PT ;  /* 0x000000ff1b00720c */ /* 0x000fe20003f85070 */
[----:B------:R-:W-:Y:S01]  /*21a0*/  IMAD R47, R47, UR4, RZ ;  /* 0x000000042f2f7c24 */ /* 0x000fe2000f8e02ff */
[----:B------:R-:W-:Y:S01]  /*21b0*/  LOP3.LUT R27, R19, 0x20, RZ, 0x3c, !PT ;  /* 0x00000020131b7812 */ /* 0x000fe200078e3cff */
[----:B------:R-:W-:Y:S01]  /*21c0*/  IMAD R49, R49, UR4, RZ ;  /* 0x0000000431317c24 */ /* 0x000fe2000f8e02ff */
[----:B------:R-:W-:Y:S01]  /*21d0*/  LEA.HI.X.SX32 R59, R40, R7, 0x2, P5 ;  /* 0x00000007283b7211 */ /* 0x000fe200028f16ff */
[----:B------:R-:W-:Y:S01]  /*21e0*/  IMAD R51, R51, UR4, RZ ;  /* 0x0000000433337c24 */ /* 0x000fe2000f8e02ff */
[----:B------:R-:W-:Y:S01]  /*21f0*/  ISETP.NE.U32.AND P5, PT, R9, RZ, PT ;  /* 0x000000ff0900720c */ /* 0x000fe20003fa5070 */
[----:B------:R-:W-:Y:S01]  /*2200*/  IMAD.U32 R9, RZ, RZ, UR18 ;  /* 0x00000012ff097e24 */ /* 0x000fe2000f8e00ff */
[----:B------:R-:W-:Y:S01]  /*2210*/  ISETP.GE.AND P2, PT, R42, R11, PT ;  /* 0x0000000b2a00720c */ /* 0x000fe20003f46270 */
[----:B------:R-:W-:-:S02]  /*2220*/  VIADD R29, R27, UR10 ;  /* 0x0000000a1b1d7c36 */ /* 0x000fc40008000000 */
[----:B------:R-:W-:Y:S01]  /*2230*/  IMAD R48, R9, 0x2, R40 ;  /* 0x0000000209307824 */ /* 0x000fe200078e0228 */
[----:B------:R-:W-:Y:S01]  /*2240*/  SEL R9, R6, RZ, !P2 ;  /* 0x000000ff06097207 */ /* 0x000fe20005000000 */
[----:B------:R-:W-:Y:S01]  /*2250*/  IMAD.WIDE R90, R91, 0x4, R58 ;  /* 0x000000045b5a7825 */ /* 0x000fe200078e023a */
[----:B------:R1:W-:Y:S01]  /*2260*/  LDGSTS.E [R29], desc[UR22][R56.64], P3 ;  /* 0x00000000381d7fae */ /* 0x0003e200099a1016 */
[-C--:B------:R-:W-:Y:S02]  /*2270*/  ISETP.GE.AND P3, PT, R46, R11.reuse, PT ;  /* 0x0000000b2e00720c */ /* 0x080fe40003f66270 */
[----:B------:R-:W-:Y:S01]  /*2280*/  ISETP.GE.AND P2, PT, R50, R11, PT ;  /* 0x0000000b3200720c */ /* 0x000fe20003f46270 */
[----:B------:R3:W-:Y:S01]  /*2290*/  LDGSTS.E [R29+0x8], desc[UR22][R58.64], P6 ;  /* 0x000080003a1d7fae */ /* 0x0007e2000b1a1016 */
[----:B--2---:R-:W-:Y:S01]  /*22a0*/  LEA R4, P6, R48, R125, 0x2 ;  /* 0x0000007d30047211 */ /* 0x004fe200078c10ff */
[----:B------:R-:W-:Y:S01]  /*22b0*/  IMAD R53, R53, UR4, RZ ;  /* 0x0000000435357c24 */ /* 0x000fe2000f8e02ff */
[----:B------:R-:W-:Y:S01]  /*22c0*/  SEL R33, R6, RZ, !P3 ;  /* 0x000000ff06217207 */ /* 0x000fe20005800000 */
[----:B------:R-:W-:Y:S01]  /*22d0*/  IMAD R55, R55, UR4, RZ ;  /* 0x0000000437377c24 */ /* 0x000fe2000f8e02ff */
[----:B------:R-:W-:Y:S01]  /*22e0*/  LEA.HI.X.SX32 R5, R48, R7, 0x2, P6 ;  /* 0x0000000730057211 */ /* 0x000fe200030f16ff */
[----:B------:R-:W-:Y:S01]  /*22f0*/  IMAD R127, R127, UR4, RZ ;  /* 0x000000047f7f7c24 */ /* 0x000fe2000f8e02ff */
[----:B------:R-:W-:Y:S01]  /*2300*/  ISETP.NE.U32.AND P6, PT, R9, RZ, PT ;  /* 0x000000ff0900720c */ /* 0x000fe20003fc5070 */
[----:B------:R-:W-:Y:S01]  /*2310*/  IMAD R135, R135, UR4, RZ ;  /* 0x0000000487877c24 */ /* 0x000fe2000f8e02ff */
[----:B-1----:R-:W-:Y:S01]  /*2320*/  LEA R56, P3, R44, R125, 0x2 ;  /* 0x0000007d2c387211 */ /* 0x002fe200078610ff */
[----:B------:R-:W-:Y:S01]  /*2330*/  IMAD.WIDE R94, R95, 0x4, R4 ;  /* 0x000000045f5e7825 */ /* 0x000fe200078e0204 */
[----:B------:R-:W-:-:S02]  /*2340*/  SEL R9, R6, RZ, !P2 ;  /* 0x000000ff06097207 */ /* 0x000fc40005000000 */
[----:B------:R-:W-:Y:S01]  /*2350*/  LEA.HI.X.SX32 R57, R44, R7, 0x2, P3 ;  /* 0x000000072c397211 */ /* 0x000fe200018f16ff */
[----:B------:R-:W-:Y:S01]  /*2360*/  IMAD R137, R137, UR4, RZ ;  /* 0x0000000489897c24 */ /* 0x000fe2000f8e02ff */
[----:B------:R-:W-:Y:S01]  /*2370*/  ISETP.NE.U32.AND P3, PT, R9, RZ, PT ;  /* 0x000000ff0900720c */ /* 0x000fe20003f65070 */
[----:B------:R-:W-:Y:S01]  /*2380*/  IMAD.U32 R9, RZ, RZ, UR18 ;  /* 0x00000012ff097e24 */ /* 0x000fe2000f8e00ff */
[----:B------:R-:W-:Y:S01]  /*2390*/  ISETP.NE.U32.AND P2, PT, R33, RZ, PT ;  /* 0x000000ff2100720c */ /* 0x000fe20003f45070 */
[----:B------:R-:W-:Y:S02]  /*23a0*/  VIADD R33, R31, UR10 ;  /* 0x0000000a1f217c36 */ /* 0x000fe40008000000 */
[----:B------:R-:W-:Y:S02]  /*23b0*/  IMAD R52, R9, 0x4, R48 ;  /* 0x0000000409347824 */ /* 0x000fe400078e0230 */
[----:B------:R-:W-:Y:S01]  /*23c0*/  IMAD.WIDE R96, R97, 0x4, R56 ;  /* 0x0000000461607825 */ /* 0x000fe200078e0238 */
[----:B------:R1:W-:Y:S02]  /*23d0*/  LDGSTS.E [R33], desc[UR22][R4.64], P4 ;  /* 0x0000000004217fae */ /* 0x0003e4000a1a1016 */
[C---:B---3--:R-:W-:Y:S01]  /*23e0*/  LEA R58, P4, R52.reuse, R125, 0x2 ;  /* 0x0000007d343a7211 */ /* 0x048fe200078810ff */
[----:B------:R-:W-:Y:S01]  /*23f0*/  IMAD R54, R9, 0x2, R52 ;  /* 0x0000000209367824 */ /* 0x000fe200078e0234 */
[----:B------:R2:W-:Y:S01]  /*2400*/  LDGSTS.E [R33+0x8], desc[UR22][R56.64], P5 ;  /* 0x0000800038217fae */ /* 0x0005e2000a9a1016 */
[----:B------:R-:W-:Y:S01]  /*2410*/  IMAD R139, R139, UR4, RZ ;  /* 0x000000048b8b7c24 */ /* 0x000fe2000f8e02ff */
[----:B------:R-:W-:Y:S01]  /*2420*/  LEA.HI.X.SX32 R59, R52, R7, 0x2, P4 ;  /* 0x00000007343b7211 */ /* 0x000fe200020f16ff */
[----:B------:R-:W-:Y:S01]  /*2430*/  IMAD R126, R41, 0x2, R54 ;  /* 0x00000002297e7824 */ /* 0x000fe200078e0236 */
[----:B------:R-:W-:Y:S01]  /*2440*/  ISETP.GE.AND P4, PT, R134, R11, PT ;  /* 0x0000000b8600720c */ /* 0x000fe20003f86270 */
[----:B------:R-:W-:-:S02]  /*2450*/  IMAD R141, R141, UR4, RZ ;  /* 0x000000048d8d7c24 */ /* 0x000fc4000f8e02ff */
[----:B------:R-:W-:Y:S01]  /*2460*/  IMAD.WIDE R106, R107, 0x4, R58 ;  /* 0x000000046b6a7825 */ /* 0x000fe200078e023a */
[----:B------:R-:W-:Y:S01]  /*2470*/  SEL R9, R6, RZ, !P4 ;  /* 0x000000ff06097207 */ /* 0x000fe20006000000 */
[----:B------:R3:W-:Y:S02]  /*2480*/  LDGSTS.E [R39], desc[UR22][R58.64], P6 ;  /* 0x000000003a277fae */ /* 0x0007e4000b1a1016 */
[----:B-1----:R-:W-:Y:S02]  /*2490*/  IMAD.U32 R5, RZ, RZ, UR18 ;  /* 0x00000012ff057e24 */ /* 0x002fe4000f8e00ff */
[----:B------:R-:W-:Y:S02]  /*24a0*/  IMAD R143, R143, UR4, RZ ;  /* 0x000000048f8f7c24 */ /* 0x000fe4000f8e02ff */
[----:B--2---:R-:W-:Y:S02]  /*24b0*/  IMAD R56, R5, 0x2, R126 ;  /* 0x0000000205387824 */ /* 0x004fe400078e027e */
[----:B------:R-:W-:-:S02]  /*24c0*/  IMAD R145, R145, UR4, RZ ;  /* 0x0000000491917c24 */ /* 0x000fc4000f8e02ff */
[----:B------:R-:W-:Y:S01]  /*24d0*/  IMAD R76, R5, 0x2, R56 ;  /* 0x00000002054c7824 */ /* 0x000fe200078e0238 */
[-C--:B------:R-:W-:Y:S01]  /*24e0*/  LEA R4, P5, R56, R125.reuse, 0x2 ;  /* 0x0000007d38047211 */ /* 0x080fe200078a10ff */
[----:B------:R-:W-:Y:S01]  /*24f0*/  IMAD R147, R147, UR4, RZ ;  /* 0x0000000493937c24 */ /* 0x000fe2000f8e02ff */
[----:B---3--:R-:W-:Y:S01]  /*2500*/  LEA R58, P6, R54, R125, 0x2 ;  /* 0x0000007d363a7211 */ /* 0x008fe200078c10ff */
[----:B------:R-:W-:Y:S01]  /*2510*/  IMAD R149, R149, UR4, RZ ;  /* 0x0000000495957c24 */ /* 0x000fe2000f8e02ff */
[----:B------:R-:W-:Y:S01]  /*2520*/  LEA.HI.X.SX32 R5, R56, R7, 0x2, P5 ;  /* 0x0000000738057211 */ /* 0x000fe200028f16ff */
[----:B------:R-:W-:Y:S01]  /*2530*/  IMAD R151, R151, UR4, RZ ;  /* 0x0000000497977c24 */ /* 0x000fe2000f8e02ff */
[----:B------:R-:W-:Y:S01]  /*2540*/  ISETP.GE.AND P5, PT, R136, R11, PT ;  /* 0x0000000b8800720c */ /* 0x000fe20003fa6270 */
[----:B------:R-:W-:Y:S01]  /*2550*/  IMAD.U32 R123, RZ, RZ, UR15 ;  /* 0x0000000fff7b7e24 */ /* 0x000fe2000f8e00ff */
[----:B------:R-:W-:Y:S01]  /*2560*/  LEA R56, P4, R126, R125, 0x2 ;  /* 0x0000007d7e387211 */ /* 0x000fe200078810ff */
[----:B------:R-:W-:Y:S01]  /*2570*/  IMAD.WIDE R104, R105, 0x4, R4 ;  /* 0x0000000469687825 */ /* 0x000fe200078e0204 */
[----:B------:R-:W-:-:S02]  /*2580*/  SEL R41, R6, RZ, !P5 ;  /* 0x000000ff06297207 */ /* 0x000fc40006800000 */
[-C--:B------:R-:W-:Y:S01]  /*2590*/  LEA.HI.X.SX32 R57, R126, R7.reuse, 0x2, P4 ;  /* 0x000000077e397211 */ /* 0x080fe200020f16ff */
[----:B------:R-:W-:Y:S01]  /*25a0*/  IMAD.U32 R121, RZ, RZ, UR15 ;  /* 0x0000000fff797e24 */ /* 0x000fe2000f8e00ff */
[----:B------:R-:W-:Y:S02]  /*25b0*/  ISETP.NE.U32.AND P4, PT, R41, RZ, PT ;  /* 0x000000ff2900720c */ /* 0x000fe40003f85070 */
[----:B------:R-:W-:Y:S01]  /*25c0*/  LEA.HI.X.SX32 R59, R54, R7, 0x2, P6 ;  /* 0x00000007363b7211 */ /* 0x000fe200030f16ff */
[----:B------:R-:W-:Y:S01]  /*25d0*/  IMAD.WIDE R102, R103, 0x4, R56 ;  /* 0x0000000467667825 */ /* 0x000fe200078e0238 */
[----:B------:R-:W-:Y:S02]  /*25e0*/  LOP3.LUT R41, R19, 0x50, RZ, 0x3c, !PT ;  /* 0x0000005013297812 */ /* 0x000fe400078e3cff */
[----:B------:R-:W-:Y:S01]  /*25f0*/  ISETP.NE.U32.AND P5, PT, R9, RZ, PT ;  /* 0x000000ff0900720c */ /* 0x000fe20003fa5070 */
[----:B------:R-:W-:Y:S01]  /*2600*/  IMAD.WIDE R100, R101, 0x4, R58 ;  /* 0x0000000465647825 */ /* 0x000fe200078e023a */
[----:B------:R1:W-:Y:S01]  /*2610*/  LDGSTS.E [R39+0x8], desc[UR22][R58.64], P2 ;  /* 0x000080003a277fae */ /* 0x0003e200091a1016 */
[----:B------:R-:W-:-:S02]  /*2620*/  ISETP.GE.AND P6, PT, R138, R11, PT ;  /* 0x0000000b8a00720c */ /* 0x000fc40003fc6270 */
[----:B------:R-:W-:Y:S02]  /*2630*/  VIADD R43, R41, UR10 ;  /* 0x0000000a292b7c36 */ /* 0x000fe40008000000 */
[----:B------:R-:W-:-:S03]  /*2640*/  SEL R9, R6, RZ, !P6 ;  /* 0x000000ff06097207 */ /* 0x000fc60007000000 */
[----:B------:R2:W-:Y:S01]  /*2650*/  LDGSTS.E [R43], desc[UR22][R56.64], P3 ;  /* 0x00000000382b7fae */ /* 0x0005e200099a1016 */
[-C--:B------:R-:W-:Y:S02]  /*2660*/  LEA R70, P3, R47, R80.reuse, 0x2 ;  /* 0x000000502f467211 */ /* 0x080fe400078610ff */
[----:B------:R-:W-:Y:S01]  /*2670*/  ISETP.NE.U32.AND P6, PT, R9, RZ, PT ;  /* 0x000000ff0900720c */ /* 0x000fe20003fc5070 */
[----:B------:R3:W-:Y:S01]  /*2680*/  LDGSTS.E [R43+0x8], desc[UR22][R4.64], P5 ;  /* 0x00008000042b7fae */ /* 0x0007e2000a9a1016 */
[----:B-1----:R-:W-:Y:S01]  /*2690*/  LEA R58, P2, R45, R80, 0x2 ;  /* 0x000000502d3a7211 */ /* 0x002fe200078410ff */
[----:B------:R-:W-:Y:S01]  /*26a0*/  IMAD.U32 R9, RZ, RZ, UR18 ;  /* 0x00000012ff097e24 */ /* 0x000fe2000f8e00ff */
[-C--:B------:R-:W-:Y:S02]  /*26b0*/  LEA.HI.X.SX32 R71, R47, R8.reuse, 0x2, P3 ;  /* 0x000000082f477211 */ /* 0x080fe400018f16ff */
[----:B------:R-:W-:Y:S01]  /*26c0*/  LEA.HI.X.SX32 R59, R45, R8, 0x2, P2 ;  /* 0x000000082d3b7211 */ /* 0x000fe200010f16ff */
[----:B------:R-:W-:Y:S01]  /*26d0*/  IMAD R108, R9, 0x2, R76 ;  /* 0x00000002096c7824 */ /* 0x000fe200078e024c */
[----:B------:R-:W-:-:S02]  /*26e0*/  LEA R72, P3, R51, R80, 0x2 ;  /* 0x0000005033487211 */ /* 0x000fc400078610ff */
[----:B--2---:R-:W-:Y:S01]  /*26f0*/  LEA R56, P2, R49, R80, 0x2 ;  /* 0x0000005031387211 */ /* 0x004fe200078410ff */
[----:B------:R-:W-:Y:S01]  /*2700*/  IMAD.WIDE R130, R131, 0x4, R58 ;  /* 0x0000000483827825 */ /* 0x000fe200078e023a */
[-C--:B------:R-:W-:Y:S02]  /*2710*/  LEA.HI.X.SX32 R73, R51, R8.reuse, 0x2, P3 ;  /* 0x0000000833497211 */ /* 0x080fe400018f16ff */
[----:B------:R-:W-:Y:S02]  /*2720*/  LEA.HI.X.SX32 R57, R49, R8, 0x2, P2 ;  /* 0x0000000831397211 */ /* 0x000fe400010f16ff */
[-C--:B---3--:R-:W-:Y:S02]  /*2730*/  LEA R4, P2, R53, R80.reuse, 0x2 ;  /* 0x0000005035047211 */ /* 0x088fe400078410ff */
[----:B------:R-:W-:Y:S01]  /*2740*/  LEA R74, P3, R55, R80, 0x2 ;  /* 0x00000050374a7211 */ /* 0x000fe200078610ff */
[----:B------:R-:W-:Y:S01]  /*2750*/  IMAD.WIDE R128, R129, 0x4, R56 ;  /* 0x0000000481807825 */ /* 0x000fe200078e0238 */
[----:B------:R-:W-:-:S02]  /*2760*/  LEA.HI.X.SX32 R5, R53, R8, 0x2, P2 ;  /* 0x0000000835057211 */ /* 0x000fc400010f16ff */
[----:B------:R-:W-:Y:S02]  /*2770*/  LEA R60, P2, R127, R80, 0x2 ;  /* 0x000000507f3c7211 */ /* 0x000fe400078410ff */
[-C--:B------:R-:W-:Y:S01]  /*2780*/  LEA.HI.X.SX32 R75, R55, R8.reuse, 0x2, P3 ;  /* 0x00000008374b7211 */ /* 0x080fe200018f16ff */
[----:B------:R-:W-:Y:S01]  /*2790*/  IMAD.WIDE R118, R119, 0x4, R4 ;  /* 0x0000000477767825 */ /* 0x000fe200078e0204 */
[----:B------:R-:W-:Y:S02]  /*27a0*/  LEA.HI.X.SX32 R61, R127, R8, 0x2, P2 ;  /* 0x000000087f3d7211 */ /* 0x000fe400010f16ff */
[-C--:B------:R-:W-:Y:S02]  /*27b0*/  LEA R116, P3, R135, R80.reuse, 0x2 ;  /* 0x0000005087747211 */ /* 0x080fe400078610ff */
[----:B------:R-:W-:Y:S01]  /*27c0*/  LEA R62, P2, R137, R80, 0x2 ;  /* 0x00000050893e7211 */ /* 0x000fe200078410ff */
[----:B------:R-:W-:Y:S01]  /*27d0*/  IMAD.WIDE R120, R121, 0x4, R60 ;  /* 0x0000000479787825 */ /* 0x000fe200078e023c */
[----:B------:R-:W-:-:S02]  /*27e0*/  LEA.HI.X.SX32 R117, R135, R8, 0x2, P3 ;  /* 0x0000000887757211 */ /* 0x000fc400018f16ff */
[----:B------:R-:W-:Y:S02]  /*27f0*/  LEA.HI.X.SX32 R63, R137, R8, 0x2, P2 ;  /* 0x00000008893f7211 */ /* 0x000fe400010f16ff */
[-C--:B------:R-:W-:Y:S02]  /*2800*/  LEA R114, P3, R139, R80.reuse, 0x2 ;  /* 0x000000508b727211 */ /* 0x080fe400078610ff */
[----:B------:R-:W-:Y:S01]  /*2810*/  LEA R64, P2, R141, R80, 0x2 ;  /* 0x000000508d407211 */ /* 0x000fe200078410ff */
[----:B------:R-:W-:Y:S01]  /*2820*/  IMAD.WIDE R122, R123, 0x4, R62 ;  /* 0x000000047b7a7825 */ /* 0x000fe200078e023e */
[-C--:B------:R-:W-:Y:S02]  /*2830*/  LEA.HI.X.SX32 R115, R139, R8.reuse, 0x2, P3 ;  /* 0x000000088b737211 */ /* 0x080fe400018f16ff */
[----:B------:R-:W-:Y:S02]  /*2840*/  LEA.HI.X.SX32 R65, R141, R8, 0x2, P2 ;  /* 0x000000088d417211 */ /* 0x000fe400010f16ff */
[----:B------:R-:W-:-:S02]  /*2850*/  LEA R88, P3, R143, R80, 0x2 ;  /* 0x000000508f587211 */ /* 0x000fc400078610ff */
[----:B------:R-:W-:Y:S02]  /*2860*/  LEA R66, P2, R145, R80, 0x2 ;  /* 0x0000005091427211 */ /* 0x000fe400078410ff */
[-C--:B------:R-:W-:Y:S02]  /*2870*/  LEA.HI.X.SX32 R89, R143, R8.reuse, 0x2, P3 ;  /* 0x000000088f597211 */ /* 0x080fe400018f16ff */
[----:B------:R-:W-:Y:S02]  /*2880*/  LEA.HI.X.SX32 R67, R145, R8, 0x2, P2 ;  /* 0x0000000891437211 */ /* 0x000fe400010f16ff */
[-C--:B------:R-:W-:Y:S02]  /*2890*/  LEA R82, P3, R147, R80.reuse, 0x2 ;  /* 0x0000005093527211 */ /* 0x080fe400078610ff */
[-C--:B------:R-:W-:Y:S02]  /*28a0*/  LEA R68, P2, R149, R80.reuse, 0x2 ;  /* 0x0000005095447211 */ /* 0x080fe400078410ff */
[----:B------:R-:W-:-:S02]  /*28b0*/  LEA R80, P5, R151, R80, 0x2 ;  /* 0x0000005097507211 */ /* 0x000fc400078a10ff */
[-C--:B------:R-:W-:Y:S02]  /*28c0*/  LEA.HI.X.SX32 R83, R147, R8.reuse, 0x2, P3 ;  /* 0x0000000893537211 */ /* 0x080fe400018f16ff */
[-C--:B------:R-:W-:Y:S02]  /*28d0*/  LEA.HI.X.SX32 R69, R149, R8.reuse, 0x2, P2 ;  /* 0x0000000895457211 */ /* 0x080fe400010f16ff */
[----:B------:R-:W-:Y:S01]  /*28e0*/  LEA.HI.X.SX32 R81, R151, R8, 0x2, P5 ;  /* 0x0000000897517211 */ /* 0x000fe200028f16ff */
[----:B------:R-:W-:Y:S01]  /*28f0*/  IMAD R8, R77, 0x2, R108 ;  /* 0x000000024d087824 */ /* 0x000fe200078e026c */
[----:B------:R-:W-:Y:S02]  /*2900*/  LEA R112, P5, R108, R125, 0x2 ;  /* 0x0000007d6c707211 */ /* 0x000fe400078a10ff */
[----:B------:R-:W-:Y:S02]  /*2910*/  ISETP.GE.AND P2, PT, R144, R11, PT ;  /* 0x0000000b9000720c */ /* 0x000fe40003f46270 */
[----:B------:R-:W-:-:S02]  /*2920*/  LEA.HI.X.SX32 R113, R108, R7, 0x2, P5 ;  /* 0x000000076c717211 */ /* 0x000fc400028f16ff */
[-C--:B------:R-:W-:Y:S02]  /*2930*/  LEA R110, P3, R76, R125.reuse, 0x2 ;  /* 0x0000007d4c6e7211 */ /* 0x080fe400078610ff */
[----:B------:R-:W-:Y:S02]  /*2940*/  LEA R132, P5, R8, R125, 0x2 ;  /* 0x0000007d08847211 */ /* 0x000fe400078a10ff */
[----:B------:R-:W-:Y:S02]  /*2950*/  SEL R9, R6, RZ, !P2 ;  /* 0x000000ff06097207 */ /* 0x000fe40005000000 */
[-C--:B------:R-:W-:Y:S02]  /*2960*/  LEA.HI.X.SX32 R111, R76, R7.reuse, 0x2, P3 ;  /* 0x000000074c6f7211 */ /* 0x080fe400018f16ff */
[----:B------:R-:W-:Y:S02]  /*2970*/  LEA.HI.X.SX32 R133, R8, R7, 0x2, P5 ;  /* 0x0000000708857211 */ /* 0x000fe400028f16ff */
[----:B------:R-:W-:-:S02]  /*2980*/  ISETP.GE.AND P3, PT, R140, R11, PT ;  /* 0x0000000b8c00720c */ /* 0x000fc40003f66270 */
[----:B------:R-:W-:Y:S01]  /*2990*/  ISETP.NE.U32.AND P5, PT, R9, RZ, PT ;  /* 0x000000ff0900720c */ /* 0x000fe20003fa5070 */
[----:B------:R-:W-:Y:S01]  /*29a0*/  VIADD R9, R146, UR10 ;  /* 0x0000000a92097c36 */ /* 0x000fe20008000000 */
[----:B------:R-:W-:Y:S02]  /*29b0*/  ISETP.GE.AND P2, PT, R10, R11, PT ;  /* 0x0000000b0a00720c */ /* 0x000fe40003f46270 */
[----:B------:R-:W-:Y:S02]  /*29c0*/  SEL R76, R6, RZ, !P3 ;  /* 0x000000ff064c7207 */ /* 0x000fe40005800000 */
[----:B------:R-:W-:Y:S01]  /*29d0*/  LEA R124, P3, R142, R125, 0x2 ;  /* 0x0000007d8e7c7211 */ /* 0x000fe200078610ff */
[----:B------:R-:W-:Y:S01]  /*29e0*/  LDGSTS.E [R9], desc[UR22][R110.64], P4 ;  /* 0x000000006e097fae */ /* 0x000fe2000a1a1016 */
[----:B------:R-:W-:Y:S02]  /*29f0*/  SEL R6, R6, RZ, !P2 ;  /* 0x000000ff06067207 */ /* 0x000fe40005000000 */
[----:B------:R-:W-:Y:S01]  /*2a00*/  ISETP.GE.AND P4, PT, R36, R109, PT ;  /* 0x0000006d2400720c */ /* 0x000fe20003f86270 */
[----:B------:R-:W-:Y:S01]  /*2a10*/  LDGSTS.E [R9+0x8], desc[UR22][R112.64], P6 ;  /* 0x0000800070097fae */ /* 0x000fe2000b1a1016 */
[----:B------:R-:W-:-:S02]  /*2a20*/  LEA.HI.X.SX32 R125, R142, R7, 0x2, P3 ;  /* 0x000000078e7d7211 */ /* 0x000fc400018f16ff */
[----:B------:R-:W-:Y:S02]  /*2a30*/  ISETP.NE.U32.AND P3, PT, R6, RZ, PT ;  /* 0x000000ff0600720c */ /* 0x000fe40003f65070 */
[----:B------:R-:W-:Y:S02]  /*2a40*/  ISETP.GE.AND P6, PT, R14, R109, PT ;  /* 0x0000006d0e00720c */ /* 0x000fe40003fc6270 */
[----:B------:R-:W-:Y:S02]  /*2a50*/  ISETP.NE.U32.AND P2, PT, R76, RZ, PT ;  /* 0x000000ff4c00720c */ /* 0x000fe40003f45070 */
[----:B------:R-:W-:Y:S02]  /*2a60*/  SEL R6, RZ, 0x4, P4 ;  /* 0x00000004ff067807 */ /* 0x000fe40002000000 */
[----:B------:R-:W-:Y:S02]  /*2a70*/  ISETP.GT.AND P4, PT, R13, 0x3f, PT ;  /* 0x0000003f0d00780c */ /* 0x000fe40003f84270 */
[----:B------:R-:W-:-:S02]  /*2a80*/  LOP3.LUT R8, R19, 0x70, RZ, 0x3c, !PT ;  /* 0x0000007013087812 */ /* 0x000fc400078e3cff */
[----:B------:R-:W-:Y:S02]  /*2a90*/  SEL R76, RZ, 0x4, P6 ;  /* 0x00000004ff4c7807 */ /* 0x000fe40003000000 */
[----:B------:R-:W-:Y:S01]  /*2aa0*/  ISETP.GE.AND P6, PT, R16, R109, PT ;  /* 0x0000006d1000720c */ /* 0x000fe20003fc6270 */
[----:B------:R-:W-:Y:S01]  /*2ab0*/  VIADD R7, R8, UR10 ;  /* 0x0000000a08077c36 */ /* 0x000fe20008000000 */
[----:B------:R-:W-:Y:S02]  /*2ac0*/  SEL R6, R6, RZ, P4 ;  /* 0x000000ff06067207 */ /* 0x000fe40002000000 */
[----:B------:R-:W-:Y:S02]  /*2ad0*/  SEL R77, RZ, 0x4, P6 ;  /* 0x00000004ff4d7807 */ /* 0x000fe40003000000 */
[----:B------:R-:W-:Y:S01]  /*2ae0*/  ISETP.NE.U32.AND P6, PT, R6, RZ, PT ;  /* 0x000000ff0600720c */ /* 0x000fe20003fc5070 */
[----:B------:R-:W-:Y:S01]  /*2af0*/  VIADD R6, R17, UR10 ;  /* 0x0000000a11067c36 */ /* 0x000fe20008000000 */
[----:B------:R-:W-:Y:S01]  /*2b00*/  LDGSTS.E [R7], desc[UR22][R132.64], P5 ;  /* 0x0000000084077fae */ /* 0x000fe2000a9a1016 */
[----:B------:R-:W-:-:S02]  /*2b10*/  SEL R77, R77, RZ, P4 ;  /* 0x000000ff4d4d7207 */ /* 0x000fc40002000000 */
[----:B------:R-:W-:Y:S01]  /*2b20*/  SEL R76, R76, RZ, P4 ;  /* 0x000000ff4c4c7207 */ /* 0x000fe20002000000 */
[----:B------:R-:W-:Y:S01]  /*2b30*/  LDGSTS.E [R7+0x8], desc[UR22][R124.64], P2 ;  /* 0x000080007c077fae */ /* 0x000fe200091a1016 */
[----:B------:R-:W-:Y:S01]  /*2b40*/  ISETP.NE.U32.AND P2, PT, R77, RZ, PT ;  /* 0x000000ff4d00720c */ /* 0x000fe20003f45070 */
[----:B------:R-:W-:Y:S01]  /*2b50*/  IMAD.U32 R77, RZ, RZ, UR15 ;  /* 0x0000000fff4d7e24 */ /* 0x000fe2000f8e00ff */
[----:B------:R-:W-:Y:S01]  /*2b60*/  ISETP.NE.U32.AND P5, PT, R76, RZ, PT ;  /* 0x000000ff4c00720c */ /* 0x000fe20003fa5070 */
[----:B------:R-:W0:Y:S04]  /*2b70*/  LDGDEPBAR ;  /* 0x00000000000079af */ /* 0x000e280000000000 */
[----:B------:R1:W-:Y:S04]  /*2b80*/  LDGSTS.E [R6+0x6000], desc[UR22][R58.64], P3 ;  /* 0x060000003a067fae */ /* 0x0003e800099a1016 */
[----:B------:R2:W-:Y:S04]  /*2b90*/  LDGSTS.E [R6+0x6400], desc[UR22][R56.64], P3 ;  /* 0x0640000038067fae */ /* 0x0005e800099a1016 */
[----:B------:R3:W-:Y:S04]  /*2ba0*/  LDGSTS.E [R6+0x6800], desc[UR22][R4.64], P3 ;  /* 0x0680000004067fae */ /* 0x0007e800099a1016 */
[----:B------:R-:W-:Y:S01]  /*2bb0*/  LDGSTS.E [R6+0x6c00], desc[UR22][R60.64], P3 ;  /* 0x06c000003c067fae */ /* 0x000fe200099a1016 */
[----:B-1----:R-:W-:-:S03]  /*2bc0*/  IMAD.U32 R59, RZ, RZ, UR15 ;  /* 0x0000000fff3b7e24 */ /* 0x002fc6000f8e00ff */
[----:B------:R1:W-:Y:S01]  /*2bd0*/  LDGSTS.E [R6+0x7000], desc[UR22][R62.64], P3 ;  /* 0x070000003e067fae */ /* 0x0003e200099a1016 */
[----:B--2---:R-:W-:Y:S01]  /*2be0*/  IMAD.WIDE R56, R77, 0x4, R64 ;  /* 0x000000044d387825 */ /* 0x004fe200078e0240 */
[----:B---3--:R-:W-:Y:S02]  /*2bf0*/  LOP3.LUT R5, R17, 0x40, RZ, 0x3c, !PT ;  /* 0x0000004011057812 */ /* 0x008fe400078e3cff */
[----:B------:R2:W-:Y:S01]  /*2c00*/  LDGSTS.E [R6+0x7400], desc[UR22][R64.64], P3 ;  /* 0x0740000040067fae */ /* 0x0005e200099a1016 */
[----:B------:R-:W-:-:S03]  /*2c10*/  IMAD.WIDE R58, R59, 0x4, R66 ;  /* 0x000000043b3a7825 */ /* 0x000fc600078e0242 */
[----:B------:R3:W-:Y:S01]  /*2c20*/  LDGSTS.E [R6+0x7800], desc[UR22][R66.64], P3 ;  /* 0x0780000042067fae */ /* 0x0007e200099a1016 */
[----:B------:R-:W-:Y:S02]  /*2c30*/  VIADD R4, R5, UR10 ;  /* 0x0000000a05047c36 */ /* 0x000fe40008000000 */
[----:B-1----:R-:W-:Y:S01]  /*2c40*/  IMAD.WIDE R62, R77, 0x4, R70 ;  /* 0x000000044d3e7825 */ /* 0x002fe200078e0246 */
[----:B------:R1:W-:Y:S03]  /*2c50*/  LDGSTS.E [R6+0x7c00], desc[UR22][R68.64], P3 ;  /* 0x07c0000044067fae */ /* 0x0003e600099a1016 */
[C---:B------:R-:W-:Y:S01]  /*2c60*/  IMAD.WIDE R60, R153.reuse, 0x4, R68 ;  /* 0x00000004993c7825 */ /* 0x040fe200078e0244 */
[----:B------:R4:W-:Y:S03]  /*2c70*/  LDGSTS.E [R4+0x6200], desc[UR22][R70.64], P3 ;  /* 0x0620000046047fae */ /* 0x0009e600099a1016 */
[----:B--2---:R-:W-:Y:S01]  /*2c80*/  IMAD.WIDE R64, R153, 0x4, R72 ;  /* 0x0000000499407825 */ /* 0x004fe200078e0248 */
[----:B------:R2:W-:Y:S03]  /*2c90*/  LDGSTS.E [R4+0x6600], desc[UR22][R72.64], P3 ;  /* 0x0660000048047fae */ /* 0x0005e600099a1016 */
[----:B---3--:R-:W-:Y:S01]  /*2ca0*/  IMAD.WIDE R66, R77, 0x4, R74 ;  /* 0x000000044d427825 */ /* 0x008fe200078e024a */
[----:B------:R3:W-:Y:S03]  /*2cb0*/  LDGSTS.E [R4+0x6a00], desc[UR22][R74.64], P3 ;  /* 0x06a000004a047fae */ /* 0x0007e600099a1016 */
[----:B-1----:R-:W-:Y:S01]  /*2cc0*/  IMAD.WIDE R68, R153, 0x4, R116 ;  /* 0x0000000499447825 */ /* 0x002fe200078e0274 */
[----:B------:R1:W-:Y:S03]  /*2cd0*/  LDGSTS.E [R4+0x6e00], desc[UR22][R116.64], P3 ;  /* 0x06e0000074047fae */ /* 0x0003e600099a1016 */
[----:B----4-:R-:W-:Y:S01]  /*2ce0*/  IMAD.WIDE R70, R77, 0x4, R114 ;  /* 0x000000044d467825 */ /* 0x010fe200078e0272 */
[----:B------:R-:W-:Y:S03]  /*2cf0*/  LDGSTS.E [R4+0x7200], desc[UR22][R114.64], P3 ;  /* 0x0720000072047fae */ /* 0x000fe600099a1016 */
[----:B--2---:R-:W-:Y:S01]  /*2d00*/  IMAD.WIDE R72, R153, 0x4, R88 ;  /* 0x0000000499487825 */ /* 0x004fe200078e0258 */
[----:B------:R2:W-:Y:S03]  /*2d10*/  LDGSTS.E [R4+0x7600], desc[UR22][R88.64], P3 ;  /* 0x0760000058047fae */ /* 0x0005e600099a1016 */
[----:B---3--:R-:W-:Y:S01]  /*2d20*/  IMAD.WIDE R74, R77, 0x4, R82 ;  /* 0x000000044d4a7825 */ /* 0x008fe200078e0252 */
[----:B------:R-:W-:Y:S03]  /*2d30*/  LDGSTS.E [R4+0x7a00], desc[UR22][R82.64], P3 ;  /* 0x07a0000052047fae */ /* 0x000fe600099a1016 */
[----:B------:R-:W-:Y:S01]  /*2d40*/  IMAD.WIDE R76, R153, 0x4, R80 ;  /* 0x00000004994c7825 */ /* 0x000fe200078e0250 */
[----:B------:R3:W-:Y:S01]  /*2d50*/  LDGSTS.E [R4+0x7e00], desc[UR22][R80.64], P3 ;  /* 0x07e0000050047fae */ /* 0x0007e200099a1016 */
[----:B------:R-:W-:-:S02]  /*2d60*/  ISETP.GE.AND P3, PT, R22, R109, PT ;  /* 0x0000006d1600720c */ /* 0x000fc40003f66270 */
[----:B-1----:R-:W-:Y:S01]  /*2d70*/  IMAD.U32 R117, RZ, RZ, UR14 ;  /* 0x0000000eff757e24 */ /* 0x002fe2000f8e00ff */
[----:B------:R-:W0:Y:S01]  /*2d80*/  LDGDEPBAR ;  /* 0x00000000000079af */ /* 0x000e220000000000 */
[----:B--2---:R-:W-:Y:S01]  /*2d90*/  SEL R88, RZ, 0x4, P3 ;  /* 0x00000004ff587807 */ /* 0x004fe20001800000 */
[----:B------:R-:W-:Y:S01]  /*2da0*/  IMAD.U32 R153, RZ, RZ, UR14 ;  /* 0x0000000eff997e24 */ /* 0x000fe2000f8e00ff */
[----:B------:R-:W-:Y:S01]  /*2db0*/  BAR.SYNC.DEFER_BLOCKING 0x0 ;  /* 0x0000000000007b1d */ /* 0x000fe20000010000 */
[-C--:B------:R-:W-:Y:S01]  /*2dc0*/  ISETP.GE.AND P3, PT, R32, R109.reuse, PT ;  /* 0x0000006d2000720c */ /* 0x080fe20003f66270 */
[----:B------:R-:W-:Y:S01]  /*2dd0*/  IMAD.WIDE R110, R117, 0x4, R110 ;  /* 0x00000004756e7825 */ /* 0x000fe200078e026e */
[----:B------:R-:W-:Y:S02]  /*2de0*/  SEL R88, R88, RZ, P4 ;  /* 0x000000ff58587207 */ /* 0x000fe40002000000 */
[----:B---3--:R-:W-:Y:S01]  /*2df0*/  SEL R80, RZ, 0x4, P3 ;  /* 0x00000004ff507807 */ /* 0x008fe20001800000 */
[----:B------:R-:W-:Y:S01]  /*2e00*/  IMAD.WIDE R112, R153, 0x4, R112 ;  /* 0x0000000499707825 */ /* 0x000fe200078e0270 */
[----:B------:R-:W-:-:S02]  /*2e10*/  ISETP.GE.AND P3, PT, R28, R109, PT ;  /* 0x0000006d1c00720c */ /* 0x000fc40003f66270 */
[----:B------:R-:W-:Y:S02]  /*2e20*/  SEL R81, R80, RZ, P4 ;  /* 0x000000ff50517207 */ /* 0x000fe40002000000 */
[----:B------:R-:W-:Y:S02]  /*2e30*/  SEL R115, RZ, 0x4, P3 ;  /* 0x00000004ff737807 */ /* 0x000fe40001800000 */
[-C--:B------:R-:W-:Y:S02]  /*2e40*/  ISETP.GE.AND P3, PT, R46, R109.reuse, PT ;  /* 0x0000006d2e00720c */ /* 0x080fe40003f66270 */
[----:B------:R-:W-:Y:S02]  /*2e50*/  SEL R115, R115, RZ, P4 ;  /* 0x000000ff73737207 */ /* 0x000fe40002000000 */
[----:B------:R-:W-:Y:S02]  /*2e60*/  SEL R108, RZ, 0x4, P3 ;  /* 0x00000004ff6c7807 */ /* 0x000fe40001800000 */
[----:B------:R-:W-:-:S02]  /*2e70*/  ISETP.GE.AND P3, PT, R50, R109, PT ;  /* 0x0000006d3200720c */ /* 0x000fc40003f66270 */
[----:B------:R-:W-:Y:S02]  /*2e80*/  SEL R108, R108, RZ, P4 ;  /* 0x000000ff6c6c7207 */ /* 0x000fe40002000000 */
[----:B------:R-:W-:Y:S01]  /*2e90*/  SEL R114, RZ, 0x4, P3 ;  /* 0x00000004ff727807 */ /* 0x000fe20001800000 */
[----:B------:R-:W-:Y:S01]  /*2ea0*/  @!PT LDS RZ, [RZ] ;  /* 0x00000000fffff984 */ /* 0x000fe20000000800 */
[----:B------:R-:W-:Y:S01]  /*2eb0*/  @!PT LDS RZ, [RZ] ;  /* 0x00000000fffff984 */ /* 0x000fe20000000800 */
[----:B------:R-:W-:Y:S01]  /*2ec0*/  @!PT LDS RZ, [RZ] ;  /* 0x00000000fffff984 */ /* 0x000fe20000000800 */
[----:B------:R1:W-:Y:S01]  /*2ed0*/  LDGSTS.E [R21+0x2000], desc[UR22][R78.64], P6 ;  /* 0x020000004e157fae */ /* 0x0003e2000b1a1016 */
[-C--:B------:R-:W-:Y:S02]  /*2ee0*/  ISETP.GE.AND P6, PT, R26, R109.reuse, PT ;  /* 0x0000006d1a00720c */ /* 0x080fe40003fc6270 */
[----:B------:R-:W-:Y:S01]  /*2ef0*/  SEL R114, R114, RZ, P4 ;  /* 0x000000ff72727207 */ /* 0x000fe20002000000 */
[----:B------:R2:W-:Y:S01]  /*2f00*/  LDGSTS.E [R21+0x2008], desc[UR22][R86.64], P5 ;  /* 0x0200800056157fae */ /* 0x0005e2000a9a1016 */
[----:B------:R-:W-:Y:S02]  /*2f10*/  SEL R82, RZ, 0x4, P6 ;  /* 0x00000004ff527807 */ /* 0x000fe40003000000 */
[----:B------:R-:W-:Y:S01]  /*2f20*/  ISETP.GE.AND P6, PT, R38, R109, PT ;  /* 0x0000006d2600720c */ /* 0x000fe20003fc6270 */
[----:B------:R3:W-:Y:S01]  /*2f30*/  LDGSTS.E [R25+0x2000], desc[UR22][R84.64], P2 ;  /* 0x0200000054197fae */ /* 0x0007e200091a1016 */
[----:B------:R-:W-:-:S02]  /*2f40*/  SEL R82, R82, RZ, P4 ;  /* 0x000000ff52527207 */ /* 0x000fc40002000000 */
[----:B------:R-:W-:Y:S02]  /*2f50*/  SEL R83, RZ, 0x4, P6 ;  /* 0x00000004ff537807 */ /* 0x000fe40003000000 */
[----:B------:R-:W-:Y:S02]  /*2f60*/  ISETP.GE.AND P6, PT, R42, R109, PT ;  /* 0x0000006d2a00720c */ /* 0x000fe40003fc6270 */
[----:B------:R-:W-:Y:S02]  /*2f70*/  ISETP.NE.U32.AND P3, PT, R82, RZ, PT ;  /* 0x000000ff5200720c */ /* 0x000fe40003f65070 */
[----:B------:R-:W-:Y:S02]  /*2f80*/  SEL R89, RZ, 0x4, P6 ;  /* 0x00000004ff597807 */ /* 0x000fe40003000000 */
[----:B-1----:R-:W-:Y:S02]  /*2f90*/  IADD3 R78, P6, PT, R78, UR28, RZ ;  /* 0x0000001c4e4e7c10 */ /* 0x002fe4000ffde0ff */
[----:B------:R-:W-:-:S02]  /*2fa0*/  IADD3 R80, P2, PT, R86, UR28, RZ ;  /* 0x0000001c56507c10 */ /* 0x000fc4000ff5e0ff */
[----:B------:R-:W-:Y:S02]  /*2fb0*/  IADD3.X R79, PT, PT, R79, UR29, RZ, P6, !PT ;  /* 0x0000001d4f4f7c10 */ /* 0x000fe4000b7fe4ff */
[----:B------:R-:W-:Y:S02]  /*2fc0*/  ISETP.NE.U32.AND P6, PT, R88, RZ, PT ;  /* 0x000000ff5800720c */ /* 0x000fe40003fc5070 */
[----:B------:R-:W-:Y:S02]  /*2fd0*/  ISETP.NE.U32.AND P5, PT, R81, RZ, PT ;  /* 0x000000ff5100720c */ /* 0x000fe40003fa5070 */
[----:B------:R-:W-:Y:S02]  /*2fe0*/  IADD3.X R81, PT, PT, R87, UR29, RZ, P2, !PT ;  /* 0x0000001d57517c10 */ /* 0x000fe400097fe4ff */
[----:B------:R-:W-:Y:S02]  /*2ff0*/  IADD3 R82, P2, PT, R84, UR28, RZ ;  /* 0x0000001c54527c10 */ /* 0x000fe4000ff5e0ff */
[----:B--2---:R-:W-:-:S02]  /*3000*/  SEL R86, R83, RZ, P4 ;  /* 0x000000ff53567207 */ /* 0x004fc40002000000 */
[----:B------:R-:W-:Y:S02]  /*3010*/  IADD3.X R83, PT, PT, R85, UR29, RZ, P2, !PT ;  /* 0x0000001d55537c10 */ /* 0x000fe400097fe4ff */
[----:B------:R-:W-:Y:S01]  /*3020*/  ISETP.NE.U32.AND P2, PT, R86, RZ, PT ;  /* 0x000000ff5600720c */ /* 0x000fe20003f45070 */
[----:B------:R1:W-:Y:S01]  /*3030*/  LDGSTS.E [R25+0x2008], desc[UR22][R98.64], P6 ;  /* 0x0200800062197fae */ /* 0x0003e2000b1a1016 */
[----:B------:R-:W-:-:S03]  /*3040*/  ISETP.NE.U32.AND P6, PT, R115, RZ, PT ;  /* 0x000000ff7300720c */ /* 0x000fc60003fc5070 */
[----:B------:R-:W-:Y:S01]  /*3050*/  LDGSTS.E [R29+0x2000], desc[UR22][R92.64], P3 ;  /* 0x020000005c1d7fae */ /* 0x000fe200099a1016 */
[----:B---3--:R-:W-:-:S03]  /*3060*/  IADD3 R84, P3, PT, R98, UR28, RZ ;  /* 0x0000001c62547c10 */ /* 0x008fc6000ff7e0ff */
[----:B------:R2:W-:Y:S01]  /*3070*/  LDGSTS.E [R29+0x2008], desc[UR22][R90.64], P5 ;  /* 0x020080005a1d7fae */ /* 0x0005e2000a9a1016 */
[----:B------:R-:W-:Y:S02]  /*3080*/  IADD3.X R85, PT, PT, R99, UR29, RZ, P3, !PT ;  /* 0x0000001d63557c10 */ /* 0x000fe40009ffe4ff */
[----:B------:R-:W-:Y:S01]  /*3090*/  IADD3 R88, P3, PT, R90, UR28, RZ ;  /* 0x0000001c5a587c10 */ /* 0x000fe2000ff7e0ff */
[----:B------:R3:W-:Y:S01]  /*30a0*/  LDGSTS.E [R33+0x2000], desc[UR22][R94.64], P2 ;  /* 0x020000005e217fae */ /* 0x0007e200091a1016 */
[----:B-1----:R-:W-:Y:S02]  /*30b0*/  SEL R98, R89, RZ, P4 ;  /* 0x000000ff59627207 */ /* 0x002fe40002000000 */
[----:B------:R-:W-:Y:S01]  /*30c0*/  IADD3 R86, P5, PT, R92, UR28, RZ ;  /* 0x0000001c5c567c10 */ /* 0x000fe2000ffbe0ff */
[----:B------:R1:W-:Y:S01]  /*30d0*/  LDGSTS.E [R33+0x2008], desc[UR22][R96.64], P6 ;  /* 0x0200800060217fae */ /* 0x0003e2000b1a1016 */
[----:B------:R-:W-:Y:S02]  /*30e0*/  IADD3.X R89, PT, PT, R91, UR29, RZ, P3, !PT ;  /* 0x0000001d5b597c10 */ /* 0x000fe40009ffe4ff */
[----:B------:R-:W-:Y:S01]  /*30f0*/  ISETP.NE.U32.AND P3, PT, R98, RZ, PT ;  /* 0x000000ff6200720c */ /* 0x000fe20003f65070 */
[----:B--2---:R-:W-:Y:S01]  /*3100*/  IMAD.U32 R91, RZ, RZ, UR14 ;  /* 0x0000000eff5b7e24 */ /* 0x004fe2000f8e00ff */
[----:B------:R-:W-:-:S02]  /*3110*/  IADD3.X R87, PT, PT, R93, UR29, RZ, P5, !PT ;  /* 0x0000001d5d577c10 */ /* 0x000fc4000affe4ff */
[----:B------:R-:W-:Y:S01]  /*3120*/  ISETP.GE.AND P5, PT, R134, R109, PT ;  /* 0x0000006d8600720c */ /* 0x000fe20003fa6270 */
[----:B------:R-:W-:Y:S01]  /*3130*/  IMAD.WIDE R132, R91, 0x4, R132 ;  /* 0x000000045b847825 */ /* 0x000fe200078e0284 */
[----:B------:R-:W-:Y:S02]  /*3140*/  IADD3 R90, P2, PT, R94, UR28, RZ ;  /* 0x0000001c5e5a7c10 */ /* 0x000fe4000ff5e0ff */
[----:B------:R-:W-:Y:S02]  /*3150*/  SEL R99, RZ, 0x4, P5 ;  /* 0x00000004ff637807 */ /* 0x000fe40002800000 */
[----:B------:R-:W-:Y:S02]  /*3160*/  ISETP.NE.U32.AND P5, PT, R108, RZ, PT ;  /* 0x000000ff6c00720c */ /* 0x000fe40003fa5070 */
[----:B------:R-:W-:Y:S01]  /*3170*/  IADD3.X R91, PT, PT, R95, UR29, RZ, P2, !PT ;  /* 0x0000001d5f5b7c10 */ /* 0x000fe200097fe4ff */
[----:B------:R2:W-:Y:S01]  /*3180*/  LDGSTS.E [R39+0x2000], desc[UR22][R106.64], P3 ;  /* 0x020000006a277fae */ /* 0x0005e200099a1016 */
[----:B---3--:R-:W-:-:S02]  /*3190*/  IADD3 R94, P3, PT, R106, UR28, RZ ;  /* 0x0000001c6a5e7c10 */ /* 0x008fc4000ff7e0ff */
[----:B------:R-:W-:Y:S02]  /*31a0*/  ISETP.NE.U32.AND P2, PT, R114, RZ, PT ;  /* 0x000000ff7200720c */ /* 0x000fe40003f45070 */
[----:B------:R-:W-:Y:S02]  /*31b0*/  SEL R99, R99, RZ, P4 ;  /* 0x000000ff63637207 */ /* 0x000fe40002000000 */
[----:B------:R-:W-:Y:S02]  /*31c0*/  IADD3.X R95, PT, PT, R107, UR29, RZ, P3, !PT ;  /* 0x0000001d6b5f7c10 */ /* 0x000fe40009ffe4ff */
[----:B------:R-:W-:Y:S01]  /*31d0*/  ISETP.NE.U32.AND P3, PT, R99, RZ, PT ;  /* 0x000000ff6300720c */ /* 0x000fe20003f65070 */
[----:B------:R3:W-:Y:S01]  /*31e0*/  LDGSTS.E [R39+0x2008], desc[UR22][R100.64], P5 ;  /* 0x0200800064277fae */ /* 0x0007e2000a9a1016 */
[----:B------:R-:W-:Y:S02]  /*31f0*/  IADD3 R92, P6, PT, R96, UR28, RZ ;  /* 0x0000001c605c7c10 */ /* 0x000fe4000ffde0ff */
[----:B------:R-:W-:-:S02]  /*3200*/  ISETP.GE.AND P5, PT, R136, R109, PT ;  /* 0x0000006d8800720c */ /* 0x000fc40003fa6270 */
[----:B------:R-:W-:Y:S01]  /*3210*/  IADD3.X R93, PT, PT, R97, UR29, RZ, P6, !PT ;  /* 0x0000001d615d7c10 */ /* 0x000fe2000b7fe4ff */
[----:B------:R4:W-:Y:S01]  /*3220*/  LDGSTS.E [R43+0x2000], desc[UR22][R102.64], P2 ;  /* 0x02000000662b7fae */ /* 0x0009e200091a1016 */
[----:B-1----:R-:W-:Y:S02]  /*3230*/  IADD3 R96, P6, PT, R100, UR28, RZ ;  /* 0x0000001c64607c10 */ /* 0x002fe4000ffde0ff */
[----:B------:R-:W-:Y:S02]  /*3240*/  SEL R99, RZ, 0x4, P5 ;  /* 0x00000004ff637807 */ /* 0x000fe40002800000 */
[----:B------:R-:W-:Y:S01]  /*3250*/  ISETP.GE.AND P2, PT, R140, R109, PT ;  /* 0x0000006d8c00720c */ /* 0x000fe20003f46270 */
[----:B------:R1:W-:Y:S01]  /*3260*/  LDGSTS.E [R43+0x2008], desc[UR22][R104.64], P3 ;  /* 0x02008000682b7fae */ /* 0x0003e200099a1016 */
[----:B------:R-:W-:Y:S02]  /*3270*/  IADD3.X R97, PT, PT, R101, UR29, RZ, P6, !PT ;  /* 0x0000001d65617c10 */ /* 0x000fe4000b7fe4ff */
[----:B--2---:R-:W-:-:S02]  /*3280*/  SEL R106, R99, RZ, P4 ;  /* 0x000000ff636a7207 */ /* 0x004fc40002000000 */
[-C--:B------:R-:W-:Y:S02]  /*3290*/  ISETP.GE.AND P6, PT, R138, R109.reuse, PT ;  /* 0x0000006d8a00720c */ /* 0x080fe40003fc6270 */
[----:B------:R-:W-:Y:S02]  /*32a0*/  IADD3 R98, P5, PT, R102, UR28, RZ ;  /* 0x0000001c66627c10 */ /* 0x000fe4000ffbe0ff */
[----:B------:R-:W-:Y:S02]  /*32b0*/  SEL R107, RZ, 0x4, P2 ;  /* 0x00000004ff6b7807 */ /* 0x000fe40001000000 */
[----:B------:R-:W-:Y:S02]  /*32c0*/  ISETP.GE.AND P3, PT, R144, R109, PT ;  /* 0x0000006d9000720c */ /* 0x000fe40003f66270 */
[----:B------:R-:W-:Y:S02]  /*32d0*/  ISETP.NE.U32.AND P2, PT, R106, RZ, PT ;  /* 0x000000ff6a00720c */ /* 0x000fe40003f45070 */
[----:B---3--:R-:W-:-:S02]  /*32e0*/  SEL R101, RZ, 0x4, P6 ;  /* 0x00000004ff657807 */ /* 0x008fc40003000000 */
[----:B------:R-:W-:Y:S02]  /*32f0*/  IADD3.X R99, PT, PT, R103, UR29, RZ, P5, !PT ;  /* 0x0000001d67637c10 */ /* 0x000fe4000affe4ff */
[----:B------:R-:W-:Y:S02]  /*3300*/  ISETP.GE.AND P6, PT, R10, R109, PT ;  /* 0x0000006d0a00720c */ /* 0x000fe40003fc6270 */
[----:B----4-:R-:W-:Y:S02]  /*3310*/  SEL R103, RZ, 0x4, P3 ;  /* 0x00000004ff677807 */ /* 0x010fe40001800000 */
[----:B------:R-:W-:Y:S02]  /*3320*/  SEL R102, R101, RZ, P4 ;  /* 0x000000ff65667207 */ /* 0x000fe40002000000 */
[----:B------:R-:W-:Y:S01]  /*3330*/  SEL R106, RZ, 0x4, P6 ;  /* 0x00000004ff6a7807 */ /* 0x000fe20003000000 */
[----:B------:R2:W-:Y:S01]  /*3340*/  LDGSTS.E [R9+0x2000], desc[UR22][R110.64], P2 ;  /* 0x020000006e097fae */ /* 0x0005e200091a1016 */
[----:B------:R-:W-:-:S02]  /*3350*/  SEL R103, R103, RZ, P4 ;  /* 0x000000ff67677207 */ /* 0x000fc40002000000 */
[----:B------:R-:W-:Y:S02]  /*3360*/  SEL R107, R107, RZ, P4 ;  /* 0x000000ff6b6b7207 */ /* 0x000fe40002000000 */
[----:B------:R-:W-:Y:S02]  /*3370*/  ISETP.NE.U32.AND P3, PT, R102, RZ, PT ;  /* 0x000000ff6600720c */ /* 0x000fe40003f65070 */
[----:B------:R-:W-:Y:S02]  /*3380*/  SEL R106, R106, RZ, P4 ;  /* 0x000000ff6a6a7207 */ /* 0x000fe40002000000 */
[----:B------:R-:W-:Y:S02]  /*3390*/  ISETP.NE.U32.AND P6, PT, R103, RZ, PT ;  /* 0x000000ff6700720c */ /* 0x000fe40003fc5070 */
[----:B------:R-:W-:Y:S01]  /*33a0*/  ISETP.NE.U32.AND P4, PT, R107, RZ, PT ;  /* 0x000000ff6b00720c */ /* 0x000fe20003f85070 */
[----:B------:R-:W-:Y:S01]  /*33b0*/  IMAD.U32 R107, RZ, RZ, UR14 ;  /* 0x0000000eff6b7e24 */ /* 0x000fe2000f8e00ff */
[----:B------:R-:W-:-:S02]  /*33c0*/  ISETP.NE.U32.AND P2, PT, R106, RZ, PT ;  /* 0x000000ff6a00720c */ /* 0x000fc40003f45070 */
[----:B------:R-:W-:Y:S01]  /*33d0*/  IADD3 R100, P5, PT, R104, UR28, RZ ;  /* 0x0000001c68647c10 */ /* 0x000fe2000ffbe0ff */
[----:B------:R-:W-:Y:S02]  /*33e0*/  IMAD.WIDE R124, R107, 0x4, R124 ;  /* 0x000000046b7c7825 */ /* 0x000fe400078e027c */
[----:B------:R3:W-:Y:S01]  /*33f0*/  LDGSTS.E [R9+0x2008], desc[UR22][R112.64], P3 ;  /* 0x0200800070097fae */ /* 0x0007e200099a1016 */
[----:B------:R-:W-:Y:S02]  /*3400*/  IADD3.X R101, PT, PT, R105, UR29, RZ, P5, !PT ;  /* 0x0000001d69657c10 */ /* 0x000fe4000affe4ff */
[----:B------:R-:W-:Y:S01]  /*3410*/  IADD3 R102, P5, PT, R110, UR28, RZ ;  /* 0x0000001c6e667c10 */ /* 0x000fe2000ffbe0ff */
[----:B------:R-:W-:Y:S01]  /*3420*/  LDGSTS.E [R7+0x2000], desc[UR22][R132.64], P6 ;  /* 0x0200000084077fae */ /* 0x000fe2000b1a1016 */
[----:B------:R-:W-:Y:S02]  /*3430*/  IADD3 R106, P3, PT, R132, UR28, RZ ;  /* 0x0000001c846a7c10 */ /* 0x000fe4000ff7e0ff */
[----:B------:R-:W-:Y:S01]  /*3440*/  IADD3.X R103, PT, PT, R111, UR29, RZ, P5, !PT ;  /* 0x0000001d6f677c10 */ /* 0x000fe2000affe4ff */
[----:B------:R-:W-:Y:S01]  /*3450*/  LDGSTS.E [R7+0x2008], desc[UR22][R124.64], P4 ;  /* 0x020080007c077fae */ /* 0x000fe2000a1a1016 */
[----:B-1----:R-:W-:-:S02]  /*3460*/  IADD3 R104, P5, PT, R112, UR28, RZ ;  /* 0x0000001c70687c10 */ /* 0x002fc4000ffbe0ff */
[----:B------:R-:W-:Y:S01]  /*3470*/  IADD3.X R107, PT, PT, R133, UR29, RZ, P3, !PT ;  /* 0x0000001d856b7c10 */ /* 0x000fe20009ffe4ff */
[----:B------:R-:W0:Y:S01]  /*3480*/  LDGDEPBAR ;  /* 0x00000000000079af */ /* 0x000e220000000000 */
[----:B------:R-:W-:Y:S02]  /*3490*/  IADD3.X R105, PT, PT, R113, UR29, RZ, P5, !PT ;  /* 0x0000001d71697c10 */ /* 0x000fe4000affe4ff */
[----:B------:R-:W-:Y:S01]  /*34a0*/  IADD3 R108, P5, PT, R130, UR30, RZ ;  /* 0x0000001e826c7c10 */ /* 0x000fe2000ffbe0ff */
[----:B------:R1:W-:Y:S01]  /*34b0*/  LDGSTS.E [R6+0x8000], desc[UR22][R130.64], P2 ;  /* 0x0800000082067fae */ /* 0x0003e200091a1016 */
[----:B--2---:R-:W-:Y:S02]  /*34c0*/  IADD3 R110, P3, PT, R128, UR30, RZ ;  /* 0x0000001e806e7c10 */ /* 0x004fe4000ff7e0ff */
[----:B------:R-:W-:Y:S01]  /*34d0*/  IADD3.X R109, PT, PT, R131, UR31, RZ, P5, !PT ;  /* 0x0000001f836d7c10 */ /* 0x000fe2000affe4ff */
[----:B------:R-:W-:Y:S01]  /*34e0*/  LDGSTS.E [R6+0x8400], desc[UR22][R128.64], P2 ;  /* 0x0840000080067fae */ /* 0x000fe200091a1016 */
[----:B------:R-:W-:-:S02]  /*34f0*/  IADD3.X R111, PT, PT, R129, UR31, RZ, P3, !PT ;  /* 0x0000001f816f7c10 */ /* 0x000fc40009ffe4ff */
[----:B------:R-:W-:Y:S01]  /*3500*/  IADD3 R114, P3, PT, R120, UR30, RZ ;  /* 0x0000001e78727c10 */ /* 0x000fe2000ff7e0ff */
[----:B------:R-:W-:Y:S01]  /*3510*/  LDGSTS.E [R6+0x8800], desc[UR22][R118.64], P2 ;  /* 0x0880000076067fae */ /* 0x000fe200091a1016 */
[----:B---3--:R-:W-:Y:S02]  /*3520*/  IADD3 R112, P4, PT, R118, UR30, RZ ;  /* 0x0000001e76707c10 */ /* 0x008fe4000ff9e0ff */
[----:B------:R-:W-:Y:S01]  /*3530*/  IADD3.X R115, PT, PT, R121, UR31, RZ, P3, !PT ;  /* 0x0000001f79737c10 */ /* 0x000fe20009ffe4ff */
[----:B------:R2:W-:Y:S01]  /*3540*/  LDGSTS.E [R6+0x8c00], desc[UR22][R120.64], P2 ;  /* 0x08c0000078067fae */ /* 0x0005e200091a1016 */
[----:B-1----:R-:W-:Y:S01]  /*3550*/  VIADD R131, R11, 0xffffffc0 ;  /* 0xffffffc00b837836 */ /* 0x002fe20000000000 */
[----:B------:R-:W-:Y:S02]  /*3560*/  IADD3 R116, P5, PT, R122, UR30, RZ ;  /* 0x0000001e7a747c10 */ /* 0x000fe4000ffbe0ff */
[----:B------:R1:W-:Y:S01]  /*3570*/  LDGSTS.E [R6+0x9000], desc[UR22][R122.64], P2 ;  /* 0x090000007a067fae */ /* 0x0003e200091a1016 */
[----:B------:R-:W-:-:S02]  /*3580*/  ISETP.LT.OR P6, PT, R13, 0x20, P0 ;  /* 0x000000200d00780c */ /* 0x000fc400007c1670 */
[-C--:B------:R-:W-:Y:S01]  /*3590*/  ISETP.GE.AND P3, PT, R36, R131.reuse, PT ;  /* 0x000000832400720c */ /* 0x080fe20003f66270 */
[----:B------:R3:W-:Y:S01]  /*35a0*/  LDGSTS.E [R6+0x9400], desc[UR22][R56.64], P2 ;  /* 0x0940000038067fae */ /* 0x0007e200091a1016 */
[----:B------:R-:W-:Y:S02]  /*35b0*/  IADD3.X R113, PT, PT, R119, UR31, RZ, P4, !PT ;  /* 0x0000001f77717c10 */ /* 0x000fe4000a7fe4ff */
[-C--:B------:R-:W-:Y:S01]  /*35c0*/  ISETP.GE.AND P4, PT, R14, R131.reuse, PT ;  /* 0x000000830e00720c */ /* 0x080fe20003f86270 */
[----:B------:R3:W-:Y:S01]  /*35d0*/  LDGSTS.E [R6+0x9800], desc[UR22][R58.64], P2 ;  /* 0x098000003a067fae */ /* 0x0007e200091a1016 */
[----:B--2---:R-:W-:Y:S02]  /*35e0*/  SEL R120, RZ, 0x4, P3 ;  /* 0x00000004ff787807 */ /* 0x004fe40001800000 */
[----:B------:R-:W-:Y:S01]  /*35f0*/  ISETP.GE.AND P3, PT, R16, R131, PT ;  /* 0x000000831000720c */ /* 0x000fe20003f66270 */
[----:B------:R3:W-:Y:S01]  /*3600*/  LDGSTS.E [R6+0x9c00], desc[UR22][R60.64], P2 ;  /* 0x09c000003c067fae */ /* 0x0007e200091a1016 */
[----:B------:R-:W-:-:S02]  /*3610*/  IADD3.X R117, PT, PT, R123, UR31, RZ, P5, !PT ;  /* 0x0000001f7b757c10 */ /* 0x000fc4000affe4ff */
[----:B------:R-:W-:Y:S01]  /*3620*/  IADD3 R118, P5, PT, R124, UR28, RZ ;  /* 0x0000001c7c767c10 */ /* 0x000fe2000ffbe0ff */
[----:B------:R3:W-:Y:S01]  /*3630*/  LDGSTS.E [R4+0x8200], desc[UR22][R62.64], P2 ;  /* 0x082000003e047fae */ /* 0x0007e200091a1016 */
[----:B-1----:R-:W-:Y:S02]  /*3640*/  SEL R122, RZ, 0x4, P3 ;  /* 0x00000004ff7a7807 */ /* 0x002fe40001800000 */
[----:B------:R-:W-:Y:S01]  /*3650*/  SEL R121, RZ, 0x4, P4 ;  /* 0x00000004ff797807 */ /* 0x000fe20002000000 */
[----:B------:R3:W-:Y:S01]  /*3660*/  LDGSTS.E [R4+0x8600], desc[UR22][R64.64], P2 ;  /* 0x0860000040047fae */ /* 0x0007e200091a1016 */
[----:B------:R-:W-:Y:S02]  /*3670*/  ISETP.GE.AND P3, PT, R22, R131, PT ;  /* 0x000000831600720c */ /* 0x000fe40003f66270 */
[----:B------:R-:W-:Y:S01]  /*3680*/  IADD3.X R119, PT, PT, R125, UR29, RZ, P5, !PT ;  /* 0x0000001d7d777c10 */ /* 0x000fe2000affe4ff */
[----:B------:R3:W-:Y:S04]  /*3690*/  LDGSTS.E [R4+0x8a00], desc[UR22][R66.64], P2 ;  /* 0x08a0000042047fae */ /* 0x0007e800091a1016 */
[----:B------:R3:W-:Y:S04]  /*36a0*/  LDGSTS.E [R4+0x8e00], desc[UR22][R68.64], P2 ;  /* 0x08e0000044047fae */ /* 0x0007e800091a1016 */
[----:B------:R3:W-:Y:S04]  /*36b0*/  LDGSTS.E [R4+0x9200], desc[UR22][R70.64], P2 ;  /* 0x0920000046047fae */ /* 0x0007e800091a1016 */
[----:B------:R3:W-:Y:S04]  /*36c0*/  LDGSTS.E [R4+0x9600], desc[UR22][R72.64], P2 ;  /* 0x0960000048047fae */ /* 0x0007e800091a1016 */
[----:B------:R3:W-:Y:S04]  /*36d0*/  LDGSTS.E [R4+0x9a00], desc[UR22][R74.64], P2 ;  /* 0x09a000004a047fae */ /* 0x0007e800091a1016 */
[----:B------:R3:W-:Y:S01]  /*36e0*/  LDGSTS.E [R4+0x9e00], desc[UR22][R76.64], P2 ;  /* 0x09e000004c047fae */ /* 0x0007e200091a1016 */
[----:B------:R-:W-:-:S03]  /*36f0*/  ISETP.GT.AND P2, PT, R13, 0x5f, PT ;  /* 0x0000005f0d00780c */ /* 0x000fc60003f44270 */
[----:B------:R-:W0:Y:S01]  /*3700*/  LDGDEPBAR ;  /* 0x00000000000079af */ /* 0x000e220000000000 */
[----:B------:R-:W-:Y:S02]  /*3710*/  SEL R120, R120, RZ, P2 ;  /* 0x000000ff78787207 */ /* 0x000fe40001000000 */
[----:B------:R-:W-:Y:S02]  /*3720*/  SEL R121, R121, RZ, P2 ;  /* 0x000000ff79797207 */ /* 0x000fe40001000000 */
[----:B------:R-:W-:Y:S02]  /*3730*/  ISETP.NE.U32.AND P5, PT, R120, RZ, PT ;  /* 0x000000ff7800720c */ /* 0x000fe40003fa5070 */
[----:B------:R-:W-:Y:S02]  /*3740*/  SEL R122, R122, RZ, P2 ;  /* 0x000000ff7a7a7207 */ /* 0x000fe40001000000 */
[----:B------:R-:W-:Y:S02]  /*3750*/  SEL R120, RZ, 0x4, P3 ;  /* 0x00000004ff787807 */ /* 0x000fe40001800000 */
[----:B------:R-:W-:-:S02]  /*3760*/  ISETP.NE.U32.AND P4, PT, R121, RZ, PT ;  /* 0x000000ff7900720c */ /* 0x000fc40003f85070 */
[----:B------:R-:W-:Y:S02]  /*3770*/  ISETP.NE.U32.AND P3, PT, R122, RZ, PT ;  /* 0x000000ff7a00720c */ /* 0x000fe40003f65070 */
[----:B------:R-:W-:Y:S01]  /*3780*/  SEL R120, R120, RZ, P2 ;  /* 0x000000ff78787207 */ /* 0x000fe20001000000 */
[----:B------:R-:W-:-:S04]  /*3790*/  DEPBAR.LE SB0, 0x2 ;  /* 0x000080800000791a */ /* 0x000fc80000000000 */
[----:B------:R-:W-:Y:S06]  /*37a0*/  BAR.SYNC.DEFER_BLOCKING 0x0 ;  /* 0x0000000000007b1d */ /* 0x000fec0000010000 */
[----:B---3--:R-:W-:Y:S05]  /*37b0*/  @P6 BRA `(.L_x_6) ;  /* 0x0000000000846947 */ /* 0x008fea0003800000 */
[----:B------:R-:W-:Y:S02]  /*37c0*/  UIADD3 UR4, UPT, UPT, UR10, 0x6000, URZ ;  /* 0x000060000a047890 */ /* 0x000fe4000fffe0ff */
[----:B------:R-:W-:Y:S02]  /*37d0*/  USHF.R.U32.HI UR6, URZ, 0x4, UR10 ;  /* 0x00000004ff067899 */ /* 0x000fe4000801160a */
[----:B------:R-:W-:Y:S02]  /*37e0*/  USHF.R.U32.HI UR4, URZ, 0x4, UR4 ;  /* 0x00000004ff047899 */ /* 0x000fe40008011604 */
[----:B------:R-:W-:Y:S02]  /*37f0*/  USGXT.U32 UR6, UR6, 0xe ;  /* 0x0000000e0606789a */ /* 0x000fe40008000000 */
[----:B------:R-:W-:Y:S02]  /*3800*/  USGXT.U32 UR8, UR4, 0xe ;  /* 0x0000000e0408789a */ /* 0x000fe40008000000 */
[----:B------:R-:W-:-:S02]  /*3810*/  UIADD3 UR36, UP1, UPT, UR6, 0x2, URZ ;  /* 0x0000000206247890 */ /* 0x000fc4000ff3e0ff */
[----:B------:R-:W-:Y:S01]  /*3820*/  UIADD3 UR38, UP2, UPT, UR8, 0x2, URZ ;  /* 0x0000000208267890 */ /* 0x000fe2000ff5e0ff */
[----:B------:R-:W-:Y:S01]  /*3830*/  UMOV UR4, URZ ;  /* 0x000000ff00047c82 */ /* 0x000fe20008000000 */
[----:B------:R-:W-:Y:S01]  /*3840*/  UMOV UR40, 0x0 ;  /* 0x0000000000287882 */ /* 0x000fe20000000000 */
[----:B------:R-:W-:Y:S02]  /*3850*/  UIADD3.X UR37, UPT, UPT, UR4, 0x40004040, URZ, UP1, !UPT ;  /* 0x4000404004257890 */ /* 0x000fe40008ffe4ff */
[----:B------:R-:W-:Y:S02]  /*3860*/  UIADD3.X UR39, UPT, UPT, UR4, 0x40004040, URZ, UP2, !UPT ;  /* 0x4000404004277890 */ /* 0x000fe400097fe4ff */
[----:B------:R-:W-:Y:S02]  /*3870*/  UIADD3.64 UR20, UPT, UPT, UR36, 0x2, URZ ;  /* 0x0000000224147897 */ /* 0x000fe4000fffe0ff */
[----:B------:R-:W-:Y:S02]  /*3880*/  UIADD3.64 UR24, UPT, UPT, UR38, 0x2, URZ ;  /* 0x0000000226187897 */ /* 0x000fe4000fffe0ff */
[----:B------:R-:W-:-:S02]  /*3890*/  UIADD3.64 UR32, UPT, UPT, UR36, 0x4, URZ ;  /* 0x0000000424207897 */ /* 0x000fc4000fffe0ff */
[----:B------:R-:W-:Y:S01]  /*38a0*/  UIADD3.64 UR34, UPT, UPT, UR38, 0x4, URZ ;  /* 0x0000000426227897 */ /* 0x000fe2000fffe0ff */
[----:B------:R-:W-:Y:S01]  /*38b0*/  UMOV UR41, 0x4100910 ;  /* 0x0410091000297882 */ /* 0x000fe20000000000 */
[----:B------:R-:W-:Y:S01]  /*38c0*/  UMOV UR7, 0x40004040 ;  /* 0x4000404000077882 */ /* 0x000fe20000000000 */
[----:B------:R-:W-:Y:S01]  /*38d0*/  UMOV UR9, 0x40004040 ;  /* 0x4000404000097882 */ /* 0x000fe20000000000 */
[----:B------:R-:W-:Y:S01]  /*38e0*/  UMOV UR42, 0x0 ;  /* 0x00000000002a7882 */ /* 0x000fe20000000000 */
[----:B------:R-:W-:Y:S01]  /*38f0*/  UMOV UR43, 0x4100910 ;  /* 0x04100910002b7882 */ /* 0x000fe20000000000 */
[----:B------:R-:W-:Y:S01]  /*3900*/  UMOV UR44, 0x0 ;  /* 0x00000000002c7882 */ /* 0x000fe20000000000 */
[----:B------:R-:W-:Y:S01]  /*3910*/  UMOV UR45, 0x4100910 ;  /* 0x04100910002d7882 */ /* 0x000fe20000000000 */
[----:B------:R-:W-:Y:S01]  /*3920*/  UMOV UR4, UR13 ;  /* 0x0000000d00047c82 */ /* 0x000fe20008000000 */
[----:B------:R-:W-:Y:S01]  /*3930*/  UMOV UR5, URZ ;  /* 0x000000ff00057c82 */ /* 0x000fe20008000000 */
[----:B------:R1:W-:Y:S01]  /*3940*/  UTCHMMA gdesc[UR6], gdesc[UR8], tmem[UR27], tmem[UR40], idesc[UR41], !UPT ;  /* 0x00ff2808060075ea */ /* 0x0003e2000f80001b */
[----:B------:R-:W-:Y:S01]  /*3950*/  UMOV UR46, 0x0 ;  /* 0x00000000002e7882 */ /* 0x000fe20000000000 */
[----:B------:R-:W-:Y:S01]  /*3960*/  UMOV UR47, 0x4100910 ;  /* 0x04100910002f7882 */ /* 0x000fe20000000000 */
[----:B------:R1:W-:Y:S01]  /*3970*/  UTCHMMA gdesc[UR36], gdesc[UR38], tmem[UR27], tmem[UR42], idesc[UR43], UPT ;  /* 0x00ff2a26240075ea */ /* 0x0003e2000b80001b */
[----:B------:R-:W-:Y:S01]  /*3980*/  UMOV UR4, UR4 ;  /* 0x0000000400047c82 */ /* 0x000fe20008000000 */
[----:B------:R1:W-:Y:S01]  /*3990*/  UTCHMMA gdesc[UR20], gdesc[UR24], tmem[UR27], tmem[UR44], idesc[UR45], UPT ;  /* 0x00ff2c18140075ea */ /* 0x0003e2000b80001b */
[----:B------:R1:W-:Y:S01]  /*39a0*/  UTCHMMA gdesc[UR32], gdesc[UR34], tmem[UR27], tmem[UR46], idesc[UR47], UPT ;  /* 0x00ff2e22200075ea */ /* 0x0003e2000b80001b */
[----:B------:R1:W-:Y:S01]  /*39b0*/  UTCBAR [UR4], URZ ;  /* 0x000000ff040073e9 */ /* 0x0003e200080000ff */
[----:B------:R-:W-:Y:S01]  /*39c0*/  NOP ;  /* 0x0000000000007918 */ /* 0x000fe20000000000 */
.L_x_6:
[----:B------:R-:W-:Y:S01]  /*39d0*/  BAR.SYNC.DEFER_BLOCKING 0x0 ;  /* 0x0000000000007b1d */ /* 0x000fe20000010000 */
[----:B------:R-:W-:-:S04]  /*39e0*/  IADD3 R56, P6, PT, R56, UR30, RZ ;  /* 0x0000001e38387c10 */ /* 0x000fc8000ffde0ff */
[----:B------:R-:W-:Y:S01]  /*39f0*/  IADD3.X R57, PT, PT, R57, UR31, RZ, P6, !PT ;  /* 0x0000001f39397c10 */ /* 0x000fe2000b7fe4ff */
[----:B-1----:R-:W-:Y:S01]  /*3a00*/  UMOV UR4, URZ ;  /* 0x000000ff00047c82 */ /* 0x002fe20008000000 */
[----:B------:R-:W-:-:S04]  /*3a10*/  IADD3 R58, P6, PT, R58, UR30, RZ ;  /* 0x0000001e3a3a7c10 */ /* 0x000fc8000ffde0ff */
[----:B------:R-:W-:Y:S02]  /*3a20*/  IADD3.X R59, PT, PT, R59, UR31, RZ, P6, !PT ;  /* 0x0000001f3b3b7c10 */ /* 0x000fe4000b7fe4ff */
[----:B------:R-:W-:-:S04]  /*3a30*/  IADD3 R62, P6, PT, R62, UR30, RZ ;  /* 0x0000001e3e3e7c10 */ /* 0x000fc8000ffde0ff */
[----:B------:R-:W-:Y:S02]  /*3a40*/  IADD3.X R63, PT, PT, R63, UR31, RZ, P6, !PT ;  /* 0x0000001f3f3f7c10 */ /* 0x000fe4000b7fe4ff */
[----:B------:R-:W-:-:S04]  /*3a50*/  IADD3 R64, P6, PT, R64, UR30, RZ ;  /* 0x0000001e40407c10 */ /* 0x000fc8000ffde0ff */
[----:B------:R-:W-:Y:S01]  /*3a60*/  IADD3.X R65, PT, PT, R65, UR31, RZ, P6, !PT ;  /* 0x0000001f41417c10 */ /* 0x000fe2000b7fe4ff */
[----:B------:R-:W-:Y:S01]  /*3a70*/  @!PT LDS RZ, [RZ] ;  /* 0x00000000fffff984 */ /* 0x000fe20000000800 */
[----:B------:R-:W-:Y:S01]  /*3a80*/  @!PT LDS RZ, [RZ] ;  /* 0x00000000fffff984 */ /* 0x000fe20000000800 */
[----:B------:R-:W-:Y:S01]  /*3a90*/  @!PT LDS RZ, [RZ] ;  /* 0x00000000fffff984 */ /* 0x000fe20000000800 */
[----:B------:R-:W-:Y:S01]  /*3aa0*/  LDGSTS.E [R21+0x4000], desc[UR22][R78.64], P5 ;  /* 0x040000004e157fae */ /* 0x000fe2000a9a1016 */
[----:B------:R-:W-:Y:S02]  /*3ab0*/  ISETP.NE.U32.AND P5, PT, R120, RZ, PT ;  /* 0x000000ff7800720c */ /* 0x000fe40003fa5070 */
[----:B------:R-:W-:Y:S01]  /*3ac0*/  IADD3 R68, P6, PT, R68, UR30, RZ ;  /* 0x0000001e44447c10 */ /* 0x000fe2000ffde0ff */
[----:B------:R1:W-:Y:S01]  /*3ad0*/  LDGSTS.E [R21+0x4008], desc[UR22][R80.64], P4 ;  /* 0x0400800050157fae */ /* 0x0003e2000a1a1016 */
[-C--:B------:R-:W-:Y:S02]  /*3ae0*/  ISETP.GE.AND P4, PT, R26, R131.reuse, PT ;  /* 0x000000831a00720c */ /* 0x080fe40003f86270 */
[----:B------:R-:W-:Y:S01]  /*3af0*/  IADD3.X R69, PT, PT, R69, UR31, RZ, P6, !PT ;  /* 0x0000001f45457c10 */ /* 0x000fe2000b7fe4ff */
[----:B------:R-:W-:Y:S01]  /*3b00*/  LDGSTS.E [R25+0x4000], desc[UR22][R82.64], P3 ;  /* 0x0400000052197fae */ /* 0x000fe200099a1016 */
[----:B------:R-:W-:-:S02]  /*3b10*/  ISETP.GE.AND P3, PT, R32, R131, PT ;  /* 0x000000832000720c */ /* 0x000fc40003f66270 */
[----:B------:R-:W-:Y:S02]  /*3b20*/  SEL R120, RZ, 0x4, P4 ;  /* 0x00000004ff787807 */ /* 0x000fe40002000000 */
[-C--:B------:R-:W-:Y:S01]  /*3b30*/  ISETP.GE.AND P4, PT, R28, R131.reuse, PT ;  /* 0x000000831c00720c */ /* 0x080fe20003f86270 */
[----:B------:R2:W-:Y:S01]  /*3b40*/  LDGSTS.E [R25+0x4008], desc[UR22][R84.64], P5 ;  /* 0x0400800054197fae */ /* 0x0005e2000a9a1016 */
[----:B------:R-:W-:Y:S02]  /*3b50*/  SEL R120, R120, RZ, P2 ;  /* 0x000000ff78787207 */ /* 0x000fe40001000000 */
[----:B-1----:R-:W-:Y:S02]  /*3b60*/  SEL R21, RZ, 0x4, P3 ;  /* 0x00000004ff157807 */ /* 0x002fe40001800000 */
[----:B------:R-:W-:Y:S02]  /*3b70*/  SEL R79, RZ, 0x4, P4 ;  /* 0x00000004ff4f7807 */ /* 0x000fe40002000000 */
[----:B------:R-:W-:-:S02]  /*3b80*/  ISETP.GE.AND P4, PT, R38, R131, PT ;  /* 0x000000832600720c */ /* 0x000fc40003f86270 */
[----:B------:R-:W-:Y:S02]  /*3b90*/  SEL R21, R21, RZ, P2 ;  /* 0x000000ff15157207 */ /* 0x000fe40001000000 */
[----:B------:R-:W-:Y:S02]  /*3ba0*/  ISETP.GE.AND P3, PT, R42, R131, PT ;  /* 0x000000832a00720c */ /* 0x000fe40003f66270 */
[----:B------:R-:W-:Y:S02]  /*3bb0*/  ISETP.NE.U32.AND P5, PT, R120, RZ, PT ;  /* 0x000000ff7800720c */ /* 0x000fe40003fa5070 */
[----:B------:R-:W-:Y:S02]  /*3bc0*/  SEL R78, RZ, 0x4, P4 ;  /* 0x00000004ff4e7807 */ /* 0x000fe40002000000 */
[----:B------:R-:W-:Y:S02]  /*3bd0*/  ISETP.NE.U32.AND P4, PT, R21, RZ, PT ;  /* 0x000000ff1500720c */ /* 0x000fe40003f85070 */
[----:B------:R-:W-:-:S02]  /*3be0*/  SEL R21, RZ, 0x4, P3 ;  /* 0x00000004ff157807 */ /* 0x000fc40001800000 */
[----:B------:R-:W-:Y:S02]  /*3bf0*/  IADD3 R60, P3, PT, R60, UR30, RZ ;  /* 0x0000001e3c3c7c10 */ /* 0x000fe4000ff7e0ff */
[----:B------:R-:W-:Y:S02]  /*3c00*/  SEL R78, R78, RZ, P2 ;  /* 0x000000ff4e4e7207 */ /* 0x000fe40001000000 */
[----:B------:R-:W-:Y:S01]  /*3c10*/  IADD3.X R61, PT, PT, R61, UR31, RZ, P3, !PT ;  /* 0x0000001f3d3d7c10 */ /* 0x000fe20009ffe4ff */
[----:B------:R-:W-:Y:S01]  /*3c20*/  LDGSTS.E [R29+0x4000], desc[UR22][R86.64], P5 ;  /* 0x04000000561d7fae */ /* 0x000fe2000a9a1016 */
[----:B------:R-:W-:Y:S02]  /*3c30*/  ISETP.NE.U32.AND P3, PT, R78, RZ, PT ;  /* 0x000000ff4e00720c */ /* 0x000fe40003f65070 */
[----:B------:R-:W-:Y:S01]  /*3c40*/  SEL R79, R79, RZ, P2 ;  /* 0x000000ff4f4f7207 */ /* 0x000fe20001000000 */
[----:B------:R-:W-:Y:S01]  /*3c50*/  LDGSTS.E [R29+0x4008], desc[UR22][R88.64], P4 ;  /* 0x04008000581d7fae */ /* 0x000fe2000a1a1016 */
[----:B------:R-:W-:-:S02]  /*3c60*/  ISETP.GE.AND P5, PT, R46, R131, PT ;  /* 0x000000832e00720c */ /* 0x000fc40003fa6270 */
[----:B------:R-:W-:Y:S02]  /*3c70*/  ISETP.NE.U32.AND P4, PT, R79, RZ, PT ;  /* 0x000000ff4f00720c */ /* 0x000fe40003f85070 */
[----:B------:R-:W-:Y:S02]  /*3c80*/  SEL R21, R21, RZ, P2 ;  /* 0x000000ff15157207 */ /* 0x000fe40001000000 */
[----:B--2---:R-:W-:Y:S02]  /*3c90*/  SEL R25, RZ, 0x4, P5 ;  /* 0x00000004ff197807 */ /* 0x004fe40002800000 */
[----:B------:R-:W-:Y:S01]  /*3ca0*/  ISETP.NE.U32.AND P5, PT, R21, RZ, PT ;  /* 0x000000ff1500720c */ /* 0x000fe20003fa5070 */
[----:B------:R-:W-:Y:S01]  /*3cb0*/  LDGSTS.E [R33+0x4000], desc[UR22][R90.64], P3 ;  /* 0x040000005a217fae */ /* 0x000fe200099a1016 */
[----:B------:R-:W-:Y:S02]  /*3cc0*/  ISETP.GE.AND P3, PT, R50, R131, PT ;  /* 0x000000833200720c */ /* 0x000fe40003f66270 */
[----:B------:R-:W-:-:S02]  /*3cd0*/  SEL R25, R25, RZ, P2 ;  /* 0x000000ff19197207 */ /* 0x000fc40001000000 */
[----:B------:R-:W-:Y:S01]  /*3ce0*/  SEL R21, RZ, 0x4, P3 ;  /* 0x00000004ff157807 */ /* 0x000fe20001800000 */
[----:B------:R1:W-:Y:S01]  /*3cf0*/  LDGSTS.E [R33+0x4008], desc[UR22][R92.64], P4 ;  /* 0x040080005c217fae */ /* 0x0003e2000a1a1016 */
[----:B------:R-:W-:Y:S02]  /*3d00*/  ISETP.NE.U32.AND P3, PT, R25, RZ, PT ;  /* 0x000000ff1900720c */ /* 0x000fe40003f65070 */
[----:B------:R-:W-:Y:S02]  /*3d10*/  IADD3 R66, P4, PT, R66, UR30, RZ ;  /* 0x0000001e42427c10 */ /* 0x000fe4000ff9e0ff */
[----:B------:R-:W-:Y:S01]  /*3d20*/  SEL R21, R21, RZ, P2 ;  /* 0x000000ff15157207 */ /* 0x000fe20001000000 */
[----:B------:R2:W-:Y:S01]  /*3d30*/  LDGSTS.E [R39+0x4000], desc[UR22][R94.64], P5 ;  /* 0x040000005e277fae */ /* 0x0005e2000a9a1016 */
[----:B------:R-:W-:Y:S02]  /*3d40*/  IADD3.X R67, PT, PT, R67, UR31, RZ, P4, !PT ;  /* 0x0000001f43437c10 */ /* 0x000fe4000a7fe4ff */
[----:B------:R-:W-:-:S02]  /*3d50*/  IADD3 R70, P4, PT, R70, UR30, RZ ;  /* 0x0000001e46467c10 */ /* 0x000fc4000ff9e0ff */
[----:B------:R-:W-:Y:S02]  /*3d60*/  ISETP.NE.U32.AND P5, PT, R21, RZ, PT ;  /* 0x000000ff1500720c */ /* 0x000fe40003fa5070 */
[----:B------:R-:W-:Y:S01]  /*3d70*/  IADD3.X R71, PT, PT, R71, UR31, RZ, P4, !PT ;  /* 0x0000001f47477c10 */ /* 0x000fe2000a7fe4ff */
[----:B------:R2:W-:Y:S01]  /*3d80*/  LDGSTS.E [R39+0x4008], desc[UR22][R96.64], P3 ;  /* 0x0400800060277fae */ /* 0x0005e200099a1016 */
[-C--:B------:R-:W-:Y:S02]  /*3d90*/  ISETP.GE.AND P4, PT, R134, R131.reuse, PT ;  /* 0x000000838600720c */ /* 0x080fe40003f86270 */
[----:B------:R-:W-:Y:S02]  /*3da0*/  ISETP.GE.AND P3, PT, R136, R131, PT ;  /* 0x000000838800720c */ /* 0x000fe40003f66270 */
[----:B------:R-:W-:Y:S02]  /*3db0*/  SEL R21, RZ, 0x4, P4 ;  /* 0x00000004ff157807 */ /* 0x000fe40002000000 */
[----:B------:R-:W-:-:S02]  /*3dc0*/  SEL R25, RZ, 0x4, P3 ;  /* 0x00000004ff197807 */ /* 0x000fc40001800000 */
[----:B------:R-:W-:Y:S01]  /*3dd0*/  SEL R21, R21, RZ, P2 ;  /* 0x000000ff15157207 */ /* 0x000fe20001000000 */
[----:B------:R2:W-:Y:S01]  /*3de0*/  LDGSTS.E [R43+0x4000], desc[UR22][R98.64], P5 ;  /* 0x04000000622b7fae */ /* 0x0005e2000a9a1016 */
[----:B------:R-:W-:Y:S02]  /*3df0*/  IADD3 R72, P6, PT, R72, UR30, RZ ;  /* 0x0000001e48487c10 */ /* 0x000fe4000ffde0ff */
[-C--:B------:R-:W-:Y:S02]  /*3e00*/  ISETP.GE.AND P4, PT, R138, R131.reuse, PT ;  /* 0x000000838a00720c */ /* 0x080fe40003f86270 */
[----:B------:R-:W-:Y:S02]  /*3e10*/  SEL R25, R25, RZ, P2 ;  /* 0x000000ff19197207 */ /* 0x000fe40001000000 */
[----:B------:R-:W-:Y:S02]  /*3e20*/  ISETP.GE.AND P5, PT, R140, R131, PT ;  /* 0x000000838c00720c */ /* 0x000fe40003fa6270 */
[----:B------:R-:W-:-:S02]  /*3e30*/  ISETP.NE.U32.AND P3, PT, R21, RZ, PT ;  /* 0x000000ff1500720c */ /* 0x000fc40003f65070 */
[----:B------:R-:W-:Y:S02]  /*3e40*/  IADD3.X R73, PT, PT, R73, UR31, RZ, P6, !PT ;  /* 0x0000001f49497c10 */ /* 0x000fe4000b7fe4ff */
[-C--:B------:R-:W-:Y:S02]  /*3e50*/  ISETP.GE.AND P6, PT, R144, R131.reuse, PT ;  /* 0x000000839000720c */ /* 0x080fe40003fc6270 */
[----:B------:R-:W-:Y:S02]  /*3e60*/  SEL R21, RZ, 0x4, P4 ;  /* 0x00000004ff157807 */ /* 0x000fe40002000000 */
[----:B------:R-:W-:Y:S02]  /*3e70*/  ISETP.NE.U32.AND P4, PT, R25, RZ, PT ;  /* 0x000000ff1900720c */ /* 0x000fe40003f85070 */
[----:B-1----:R-:W-:Y:S02]  /*3e80*/  SEL R33, RZ, 0x4, P5 ;  /* 0x00000004ff217807 */ /* 0x002fe40002800000 */
[----:B------:R-:W-:Y:S01]  /*3e90*/  ISETP.GE.AND P5, PT, R10, R131, PT ;  /* 0x000000830a00720c */ /* 0x000fe20003fa6270 */
[----:B------:R2:W-:Y:S01]  /*3ea0*/  LDGSTS.E [R43+0x4008], desc[UR22][R100.64], P3 ;  /* 0x04008000642b7fae */ /* 0x0005e200099a1016 */
[----:B------:R-:W-:-:S02]  /*3eb0*/  SEL R29, RZ, 0x4, P6 ;  /* 0x00000004ff1d7807 */ /* 0x000fc40003000000 */
[----:B------:R-:W-:Y:S02]  /*3ec0*/  SEL R21, R21, RZ, P2 ;  /* 0x000000ff15157207 */ /* 0x000fe40001000000 */
[----:B------:R-:W-:Y:S02]  /*3ed0*/  SEL R25, RZ, 0x4, P5 ;  /* 0x00000004ff197807 */ /* 0x000fe40002800000 */
[----:B------:R-:W-:Y:S01]  /*3ee0*/  SEL R29, R29, RZ, P2 ;  /* 0x000000ff1d1d7207 */ /* 0x000fe20001000000 */
[----:B------:R2:W-:Y:S01]  /*3ef0*/  LDGSTS.E [R9+0x4000], desc[UR22][R102.64], P4 ;  /* 0x0400000066097fae */ /* 0x0005e2000a1a1016 */
[----:B------:R-:W-:Y:S02]  /*3f00*/  SEL R33, R33, RZ, P2 ;  /* 0x000000ff21217207 */ /* 0x000fe40001000000 */
[----:B------:R-:W-:Y:S02]  /*3f10*/  ISETP.NE.U32.AND P5, PT, R21, RZ, PT ;  /* 0x000000ff1500720c */ /* 0x000fe40003fa5070 */
[----:B------:R-:W-:-:S02]  /*3f20*/  SEL R25, R25, RZ, P2 ;  /* 0x000000ff19197207 */ /* 0x000fc40001000000 */
[----:B------:R-:W-:Y:S02]  /*3f30*/  ISETP.NE.U32.AND P3, PT, R29, RZ, PT ;  /* 0x000000ff1d00720c */ /* 0x000fe40003f65070 */
[----:B------:R-:W-:Y:S02]  /*3f40*/  ISETP.NE.U32.AND P2, PT, R33, RZ, PT ;  /* 0x000000ff2100720c */ /* 0x000fe40003f45070 */
[----:B------:R-:W-:Y:S02]  /*3f50*/  ISETP.NE.U32.AND P4, PT, R25, RZ, PT ;  /* 0x000000ff1900720c */ /* 0x000fe40003f85070 */
[----:B------:R-:W-:-:S03]  /*3f60*/  IADD3 R74, P6, PT, R74, UR30, RZ ;  /* 0x0000001e4a4a7c10 */ /* 0x000fc6000ffde0ff */
[----:B------:R2:W-:Y:S01]  /*3f70*/  LDGSTS.E [R9+0x4008], desc[UR22][R104.64], P5 ;  /* 0x0400800068097fae */ /* 0x0005e2000a9a1016 */
[----:B------:R-:W-:Y:S02]  /*3f80*/  IADD3.X R75, PT, PT, R75, UR31, RZ, P6, !PT ;  /* 0x0000001f4b4b7c10 */ /* 0x000fe4000b7fe4ff */
[----:B------:R-:W-:Y:S01]  /*3f90*/  IADD3 R76, P6, PT, R76, UR30, RZ ;  /* 0x0000001e4c4c7c10 */ /* 0x000fe2000ffde0ff */
[----:B------:R2:W-:Y:S01]  /*3fa0*/  LDGSTS.E [R7+0x4000], desc[UR22][R106.64], P3 ;  /* 0x040000006a077fae */ /* 0x0005e200099a1016 */
[----:B------:R-:W-:Y:S02]  /*3fb0*/  ISETP.GE.AND P3, PT, R13, 0x40, PT ;  /* 0x000000400d00780c */ /* 0x000fe40003f66270 */
[----:B------:R-:W-:Y:S01]  /*3fc0*/  IADD3.X R77, PT, PT, R77, UR31, RZ, P6, !PT ;  /* 0x0000001f4d4d7c10 */ /* 0x000fe2000b7fe4ff */
[----:B------:R2:W-:Y:S01]  /*3fd0*/  LDGSTS.E [R7+0x4008], desc[UR22][R118.64], P2 ;  /* 0x0400800076077fae */ /* 0x0005e200091a1016 */
[----:B------:R-:W-:-:S03]  /*3fe0*/  ISETP.GE.AND P2, PT, R13, 0x20, PT ;  /* 0x000000200d00780c */ /* 0x000fc60003f46270 */
[----:B------:R-:W0:Y:S04]  /*3ff0*/  LDGDEPBAR ;  /* 0x00000000000079af */ /* 0x000e280000000000 */
[----:B------:R2:W-:Y:S04]  /*4000*/  LDGSTS.E [R6+0xa000], desc[UR22][R108.64], P4 ;  /* 0x0a0000006c067fae */ /* 0x0005e8000a1a1016 */
        /* <DEDUP_REMOVED lines=15> */
[----:B------:R-:W0:Y:S01]  /*4100*/  LDGDEPBAR ;  /* 0x00000000000079af */ /* 0x000e220000000000 */
[----:B------:R-:W-:Y:S05]  /*4110*/  @!P3 BRA `(.L_x_7) ;  /* 0x000000180060b947 */ /* 0x000fea0003800000 */
[----:B--2---:R-:W-:Y:S01]  /*4120*/  SHF.R.S32.HI R6, RZ, 0x1f, R12 ;  /* 0x0000001fff067819 */ /* 0x004fe2000001140c */
[----:B------:R-:W1:Y:S01]  /*4130*/  LDCU.128 UR4, c[0x0][0x380] ;  /* 0x00007000ff0477ac */ /* 0x000e620008000c00 */
[----:B------:R-:W-:Y:S01]  /*4140*/  IADD3 R33, P3, PT, R12, R147, RZ ;  /* 0x000000930c217210 */ /* 0x000fe20007f7e0ff */
[----:B------:R-:W-:Y:S01]  /*4150*/  IMAD R56, R134, UR18, RZ ;  /* 0x0000001286387c24 */ /* 0x000fe2000f8e02ff */
[C---:B------:R-:W-:Y:S01]  /*4160*/  IADD3 R9, P5, PT, R12.reuse, R151, RZ ;  /* 0x000000970c097210 */ /* 0x040fe20007fbe0ff */
[----:B------:R-:W-:Y:S01]  /*4170*/  UIMAD UR17, UR17, 0xc, URZ ;  /* 0x0000000c111178a4 */ /* 0x000fe2000f8e02ff */
[-C--:B------:R-:W-:Y:S01]  /*4180*/  LEA.HI.X.SX32 R114, R147, R6.reuse, 0x1, P3 ;  /* 0x0000000693727211 */ /* 0x080fe200018f0eff */
[----:B------:R-:W-:Y:S01]  /*4190*/  UIMAD UR16, UR16, 0xc, URZ ;  /* 0x0000000c101078a4 */ /* 0x000fe2000f8e02ff */
[C---:B------:R-:W-:Y:S01]  /*41a0*/  IADD3 R29, P6, PT, R12.reuse, R149, RZ ;  /* 0x000000950c1d7210 */ /* 0x040fe20007fde0ff */
[----:B------:R-:W-:Y:S01]  /*41b0*/  VIADD R11, R11, 0xffffffa0 ;  /* 0xffffffa00b0b7836 */ /* 0x000fe20000000000 */
[C---:B------:R-:W-:Y:S01]  /*41c0*/  IADD3 R21, P3, PT, R12.reuse, R139, RZ ;  /* 0x0000008b0c157210 */ /* 0x040fe20007f7e0ff */
[----:B------:R-:W-:Y:S01]  /*41d0*/  UMOV UR19, 0x1 ;  /* 0x0000000100137882 */ /* 0x000fe20000000000 */
[----:B------:R-:W-:Y:S01]  /*41e0*/  IADD3 R39, P4, PT, R12, R145, RZ ;  /* 0x000000910c277210 */ /* 0x000fe20007f9e0ff */
[----:B------:R-:W-:Y:S01]  /*41f0*/  UMOV UR20, 0x2 ;  /* 0x0000000200147882 */ /* 0x000fe20000000000 */
[----:B------:R-:W-:-:S02]  /*4200*/  LEA.HI.X.SX32 R118, R151, R6, 0x1, P5 ;  /* 0x0000000697767211 */ /* 0x000fc400028f0eff */
[-C--:B------:R-:W-:Y:S02]  /*4210*/  LEA.HI.X.SX32 R116, R149, R6.reuse, 0x1, P6 ;  /* 0x0000000695747211 */ /* 0x080fe400030f0eff */
[-C--:B------:R-:W-:Y:S01]  /*4220*/  LEA.HI.X.SX32 R104, R139, R6.reuse, 0x1, P3 ;  /* 0x000000068b687211 */ /* 0x080fe200018f0eff */
[----:B-1----:R-:W-:Y:S01]  /*4230*/  UIMAD.WIDE.U32 UR8, UR15, 0xc, UR6 ;  /* 0x0000000c0f0878a5 */ /* 0x002fe2000f8e0006 */
[C---:B------:R-:W-:Y:S01]  /*4240*/  IADD3 R43, P5, PT, R12.reuse, R143, RZ ;  /* 0x0000008f0c2b7210 */ /* 0x040fe20007fbe0ff */
[----:B------:R-:W-:Y:S01]  /*4250*/  UIMAD.WIDE.U32 UR14, UR14, 0xc, UR4 ;  /* 0x0000000c0e0e78a5 */ /* 0x000fe2000f8e0004 */
[C---:B------:R-:W-:Y:S01]  /*4260*/  IADD3 R25, P6, PT, R12.reuse, R141, RZ ;  /* 0x0000008d0c197210 */ /* 0x040fe20007fde0ff */
[----:B------:R-:W-:Y:S01]  /*4270*/  UMOV UR6, URZ ;  /* 0x000000ff00067c82 */ /* 0x000fe20008000000 */
[-C--:B------:R-:W-:Y:S01]  /*4280*/  LEA.HI.X.SX32 R112, R145, R6.reuse, 0x1, P4 ;  /* 0x0000000691707211 */ /* 0x080fe200020f0eff */
[----:B------:R-:W-:Y:S01]  /*4290*/  UMOV UR5, URZ ;  /* 0x000000ff00057c82 */ /* 0x000fe20008000000 */
[C---:B------:R-:W-:Y:S01]  /*42a0*/  IADD3 R64, P3, PT, R12.reuse, R55, RZ ;  /* 0x000000370c407210 */ /* 0x040fe20007f7e0ff */
[----:B------:R-:W-:Y:S01]  /*42b0*/  UMOV UR7, URZ ;  /* 0x000000ff00077c82 */ /* 0x000fe20008000000 */
[C---:B------:R-:W-:Y:S01]  /*42c0*/  IADD3 R58, P4, PT, R12.reuse, R137, RZ ;  /* 0x000000890c3a7210 */ /* 0x040fe20007f9e0ff */
[----:B------:R-:W-:Y:S01]  /*42d0*/  UIADD3 UR26, UPT, UPT, UR9, UR17, URZ ;  /* 0x00000011091a7290 */ /* 0x000fe2000fffe0ff */
[-C--:B------:R-:W-:Y:S01]  /*42e0*/  LEA.HI.X.SX32 R110, R143, R6.reuse, 0x1, P5 ;  /* 0x000000068f6e7211 */ /* 0x080fe200028f0eff */
[----:B------:R-:W-:Y:S01]  /*42f0*/  UIADD3 UR24, UPT, UPT, UR15, UR16, URZ ;  /* 0x000000100f187290 */ /* 0x000fe2000fffe0ff */
[-C--:B------:R-:W-:Y:S01]  /*4300*/  LEA.HI.X.SX32 R108, R141, R6.reuse, 0x1, P6 ;  /* 0x000000068d6c7211 */ /* 0x080fe200030f0eff */
[----:B------:R-:W-:Y:S01]  /*4310*/  UMOV UR25, UR8 ;  /* 0x0000000800197c82 */ /* 0x000fe20008000000 */
[----:B------:R-:W-:Y:S01]  /*4320*/  LEA.HI.X.SX32 R63, R55, R6, 0x1, P3 ;  /* 0x00000006373f7211 */ /* 0x000fe200018f0eff */
[----:B------:R-:W-:Y:S01]  /*4330*/  UMOV UR21, UR14 ;  /* 0x0000000e00157c82 */ /* 0x000fe20008000000 */
[----:B------:R-:W-:-:S02]  /*4340*/  IADD3 R60, P5, PT, R12, R135, RZ ;  /* 0x000000870c3c7210 */ /* 0x000fc40007fbe0ff */
[C---:B------:R-:W-:Y:S02]  /*4350*/  IADD3 R62, P6, PT, R12.reuse, R127, RZ ;  /* 0x0000007f0c3e7210 */ /* 0x040fe40007fde0ff */
[-C--:B------:R-:W-:Y:S02]  /*4360*/  LEA.HI.X.SX32 R57, R137, R6.reuse, 0x1, P4 ;  /* 0x0000000689397211 */ /* 0x080fe400020f0eff */
[C---:B------:R-:W-:Y:S02]  /*4370*/  IADD3 R72, P3, PT, R12.reuse, R47, RZ ;  /* 0x0000002f0c487210 */ /* 0x040fe40007f7e0ff */
[----:B------:R-:W-:Y:S02]  /*4380*/  IADD3 R66, P4, PT, R12, R53, RZ ;  /* 0x000000350c427210 */ /* 0x000fe40007f9e0ff */
[-C--:B------:R-:W-:Y:S02]  /*4390*/  LEA.HI.X.SX32 R59, R135, R6.reuse, 0x1, P5 ;  /* 0x00000006873b7211 */ /* 0x080fe400028f0eff */
[----:B------:R-:W-:-:S02]  /*43a0*/  LEA.HI.X.SX32 R61, R127, R6, 0x1, P6 ;  /* 0x000000067f3d7211 */ /* 0x000fc400030f0eff */
[-C--:B------:R-:W-:Y:S01]  /*43b0*/  LEA.HI.X.SX32 R71, R47, R6.reuse, 0x1, P3 ;  /* 0x000000062f477211 */ /* 0x080fe200018f0eff */
[----:B------:R-:W-:Y:S01]  /*43c0*/  IMAD.SHL.U32 R47, R25, 0x4, RZ ;  /* 0x00000004192f7824 */ /* 0x000fe200078e00ff */
[C---:B------:R-:W-:Y:S02]  /*43d0*/  IADD3 R68, P5, PT, R12.reuse, R51, RZ ;  /* 0x000000330c447210 */ /* 0x040fe40007fbe0ff */
[----:B------:R-:W-:Y:S02]  /*43e0*/  IADD3 R70, P6, PT, R12, R49, RZ ;  /* 0x000000310c467210 */ /* 0x000fe40007fde0ff */
[----:B------:R-:W-:Y:S02]  /*43f0*/  LEA.HI.X.SX32 R65, R53, R6, 0x1, P4 ;  /* 0x0000000635417211 */ /* 0x000fe400020f0eff */
[----:B------:R-:W-:Y:S02]  /*4400*/  SHF.R.S32.HI R7, RZ, 0x1f, R15 ;  /* 0x0000001fff077819 */ /* 0x000fe4000001140f */
[----:B------:R-:W-:-:S02]  /*4410*/  IADD3 R76, P3, PT, R15, R142, RZ ;  /* 0x0000008e0f4c7210 */ /* 0x000fc40007f7e0ff */
[----:B------:R-:W-:Y:S01]  /*4420*/  IADD3 R74, P4, PT, R12, R45, RZ ;  /* 0x0000002d0c4a7210 */ /* 0x000fe20007f9e0ff */
[----:B------:R-:W-:Y:S01]  /*4430*/  IMAD R12, R136, UR18, RZ ;  /* 0x00000012880c7c24 */ /* 0x000fe2000f8e02ff */
[-C--:B------:R-:W-:Y:S02]  /*4440*/  LEA.HI.X.SX32 R67, R51, R6.reuse, 0x1, P5 ;  /* 0x0000000633437211 */ /* 0x080fe400028f0eff */
[-C--:B------:R-:W-:Y:S02]  /*4450*/  LEA.HI.X.SX32 R69, R49, R6.reuse, 0x1, P6 ;  /* 0x0000000631457211 */ /* 0x080fe400030f0eff */
[----:B------:R-:W-:Y:S02]  /*4460*/  LEA.HI.X.SX32 R75, R142, R7, 0x1, P3 ;  /* 0x000000078e4b7211 */ /* 0x000fe400018f0eff */
[----:B------:R-:W-:Y:S02]  /*4470*/  SHF.R.S32.HI R4, RZ, 0x1f, R13 ;  /* 0x0000001fff047819 */ /* 0x000fe4000001140d */
[----:B------:R-:W-:Y:S01]  /*4480*/  LEA.HI.X.SX32 R73, R45, R6, 0x1, P4 ;  /* 0x000000062d497211 */ /* 0x000fe200020f0eff */
[----:B------:R-:W-:Y:S01]  /*4490*/  IMAD R6, R138, UR18, RZ ;  /* 0x000000128a067c24 */ /* 0x000fe2000f8e02ff */
[----:B------:R-:W-:-:S02]  /*44a0*/  IADD3 R78, P6, PT, R15, R126, RZ ;  /* 0x0000007e0f4e7210 */ /* 0x000fc40007fde0ff */
[C---:B------:R-:W-:Y:S02]  /*44b0*/  IADD3 R80, P5, PT, R15.reuse, R54, RZ ;  /* 0x000000360f507210 */ /* 0x040fe40007fbe0ff */
[C---:B------:R-:W-:Y:S02]  /*44c0*/  IADD3 R84, P3, PT, R15.reuse, R44, RZ ;  /* 0x0000002c0f547210 */ /* 0x040fe40007f7e0ff */
[----:B------:R-:W-:Y:S02]  /*44d0*/  IADD3 R82, P4, PT, R15, R52, RZ ;  /* 0x000000340f527210 */ /* 0x000fe40007f9e0ff */
[----:B------:R-:W-:Y:S01]  /*44e0*/  LEA.HI R13, R4, R13, RZ, 0x5 ;  /* 0x0000000d040d7211 */ /* 0x000fe200078f28ff */
[----:B------:R-:W-:Y:S01]  /*44f0*/  IMAD R4, R144, UR18, RZ ;  /* 0x0000001290047c24 */ /* 0x000fe2000f8e02ff */
[-C--:B------:R-:W-:Y:S01]  /*4500*/  LEA.HI.X.SX32 R77, R126, R7.reuse, 0x1, P6 ;  /* 0x000000077e4d7211 */ /* 0x080fe200030f0eff */
[----:B------:R-:W-:Y:S01]  /*4510*/  UMOV UR18, UR13 ;  /* 0x0000000d00127c82 */ /* 0x000fe20008000000 */
[----:B------:R-:W-:-:S02]  /*4520*/  LEA.HI.X.SX32 R79, R54, R7, 0x1, P5 ;  /* 0x00000007364f7211 */ /* 0x000fc400028f0eff */
[-C--:B------:R-:W-:Y:S02]  /*4530*/  LEA.HI.X.SX32 R83, R44, R7.reuse, 0x1, P3 ;  /* 0x000000072c537211 */ /* 0x080fe400018f0eff */
[C---:B------:R-:W-:Y:S02]  /*4540*/  IADD3 R86, P6, PT, R15.reuse, R48, RZ ;  /* 0x000000300f567210 */ /* 0x040fe40007fde0ff */
[C---:B------:R-:W-:Y:S02]  /*4550*/  IADD3 R88, P5, PT, R15.reuse, R40, RZ ;  /* 0x000000280f587210 */ /* 0x040fe40007fbe0ff */
[----:B------:R-:W-:Y:S02]  /*4560*/  LEA.HI.X.SX32 R81, R52, R7, 0x1, P4 ;  /* 0x0000000734517211 */ /* 0x000fe400020f0eff */
[C---:B------:R-:W-:Y:S02]  /*4570*/  IADD3 R92, P3, PT, R15.reuse, R30, RZ ;  /* 0x0000001e0f5c7210 */ /* 0x040fe40007f7e0ff */
[----:B------:R-:W-:-:S02]  /*4580*/  IADD3 R90, P4, PT, R15, R34, RZ ;  /* 0x000000220f5a7210 */ /* 0x000fc40007f9e0ff */
[-C--:B------:R-:W-:Y:S02]  /*4590*/  LEA.HI.X.SX32 R85, R48, R7.reuse, 0x1, P6 ;  /* 0x0000000730557211 */ /* 0x080fe400030f0eff */
[-C--:B------:R-:W-:Y:S01]  /*45a0*/  LEA.HI.X.SX32 R87, R40, R7.reuse, 0x1, P5 ;  /* 0x0000000728577211 */ /* 0x080fe200028f0eff */
[----:B------:R-:W-:Y:S01]  /*45b0*/  IMAD.SHL.U32 R40, R43, 0x4, RZ ;  /* 0x000000042b287824 */ /* 0x000fe200078e00ff */
[-C--:B------:R-:W-:Y:S01]  /*45c0*/  LEA.HI.X.SX32 R91, R30, R7.reuse, 0x1, P3 ;  /* 0x000000071e5b7211 */ /* 0x080fe200018f0eff */
[----:B------:R-:W-:Y:S01]  /*45d0*/  IMAD.SHL.U32 R30, R33, 0x4, RZ ;  /* 0x00000004211e7824 */ /* 0x000fe200078e00ff */
[C---:B------:R-:W-:Y:S02]  /*45e0*/  IADD3 R94, P6, PT, R15.reuse, R24, RZ ;  /* 0x000000180f5e7210 */ /* 0x040fe40007fde0ff */
[----:B------:R-:W-:Y:S02]  /*45f0*/  IADD3 R96, P5, PT, R15, R20, RZ ;  /* 0x000000140f607210 */ /* 0x000fe40007fbe0ff */
[----:B------:R-:W-:Y:S01]  /*4600*/  LEA.HI.X.SX32 R89, R34, R7, 0x1, P4 ;  /* 0x0000000722597211 */ /* 0x000fe200020f0eff */
[----:B------:R-:W-:Y:S01]  /*4610*/  IMAD.SHL.U32 R34, R39, 0x4, RZ ;  /* 0x0000000427227824 */ /* 0x000fe200078e00ff */
[----:B------:R-:W-:-:S02]  /*4620*/  IADD3 R100, P3, PT, R15, R4, RZ ;  /* 0x000000040f647210 */ /* 0x000fc40007f7e0ff */
[C---:B------:R-:W-:Y:S02]  /*4630*/  IADD3 R98, P4, PT, R15.reuse, R18, RZ ;  /* 0x000000120f627210 */ /* 0x040fe40007f9e0ff */
[-C--:B------:R-:W-:Y:S02]  /*4640*/  LEA.HI.X.SX32 R93, R24, R7.reuse, 0x1, P6 ;  /* 0x00000007185d7211 */ /* 0x080fe400030f0eff */
[-C--:B------:R-:W-:Y:S02]  /*4650*/  LEA.HI.X.SX32 R95, R20, R7.reuse, 0x1, P5 ;  /* 0x00000007145f7211 */ /* 0x080fe400028f0eff */
[----:B------:R-:W-:Y:S02]  /*4660*/  LEA.HI.X.SX32 R99, R4, R7, 0x1, P3 ;  /* 0x0000000704637211 */ /* 0x000fe400018f0eff */
[C---:B------:R-:W-:Y:S02]  /*4670*/  IADD3 R103, P5, PT, R15.reuse, R6, RZ ;  /* 0x000000060f677210 */ /* 0x040fe40007fbe0ff */
[----:B------:R-:W-:-:S02]  /*4680*/  IADD3 R105, P3, PT, R15, R12, RZ ;  /* 0x0000000c0f697210 */ /* 0x000fc40007f7e0ff */
[----:B------:R-:W-:Y:S02]  /*4690*/  IADD3 R106, P6, PT, R15, R56, RZ ;  /* 0x000000380f6a7210 */ /* 0x000fe40007fde0ff */
[----:B------:R-:W-:Y:S01]  /*46a0*/  LEA.HI.X.SX32 R97, R18, R7, 0x1, P4 ;  /* 0x0000000712617211 */ /* 0x000fe200020f0eff */
[C---:B------:R-:W-:Y:S01]  /*46b0*/  IMAD.SHL.U32 R18, R29.reuse, 0x4, RZ ;  /* 0x000000041d127824 */ /* 0x040fe200078e00ff */
[----:B------:R-:W-:Y:S02]  /*46c0*/  SHF.L.U64.HI R15, R29, 0x2, R116 ;  /* 0x000000021d0f7819 */ /* 0x000fe40000010274 */
[----:B------:R-:W-:Y:S02]  /*46d0*/  SHF.L.U64.HI R29, R33, 0x2, R114 ;  /* 0x00000002211d7819 */ /* 0x000fe40000010272 */
[----:B------:R-:W-:Y:S02]  /*46e0*/  SHF.R.S32.HI R13, RZ, 0x5, R13 ;  /* 0x00000005ff0d7819 */ /* 0x000fe4000001140d */
[----:B------:R-:W-:-:S02]  /*46f0*/  SHF.L.U64.HI R33, R39, 0x2, R112 ;  /* 0x0000000227217819 */ /* 0x000fc40000010270 */
[----:B------:R-:W-:Y:S01]  /*4700*/  SHF.L.U64.HI R39, R43, 0x2, R110 ;  /* 0x000000022b277819 */ /* 0x000fe2000001026e */
[----:B------:R-:W-:Y:S01]  /*4710*/  VIADD R107, R13, 0xfffffffd ;  /* 0xfffffffd0d6b7836 */ /* 0x000fe20000000000 */
[-C--:B------:R-:W-:Y:S01]  /*4720*/  LEA.HI.X.SX32 R20, R6, R7.reuse, 0x1, P5 ;  /* 0x0000000706147211 */ /* 0x080fe200028f0eff */
[----:B------:R-:W-:Y:S01]  /*4730*/  IMAD.MOV.U32 R6, RZ, RZ, RZ ;  /* 0x000000ffff067224 */ /* 0x000fe200078e00ff */
[-C--:B------:R-:W-:Y:S02]  /*4740*/  LEA.HI.X.SX32 R102, R12, R7.reuse, 0x1, P3 ;  /* 0x000000070c667211 */ /* 0x080fe400018f0eff */
[----:B------:R-:W-:Y:S02]  /*4750*/  SHF.L.U64.HI R43, R25, 0x2, R108 ;  /* 0x00000002192b7819 */ /* 0x000fe4000001026c */
[----:B------:R-:W-:Y:S01]  /*4760*/  LEA.HI.X.SX32 R7, R56, R7, 0x1, P6 ;  /* 0x0000000738077211 */ /* 0x000fe200030f0eff */
[----:B------:R-:W-:Y:S01]  /*4770*/  IMAD.SHL.U32 R56, R21, 0x4, RZ ;  /* 0x0000000415387824 */ /* 0x000fe200078e00ff */
[----:B------:R-:W-:-:S02]  /*4780*/  VIMNMX R108, PT, PT, R13, 0x2, !PT ;  /* 0x000000020d6c7848 */ /* 0x000fc40007fe0100 */
[----:B------:R-:W-:Y:S02]  /*4790*/  SHF.L.U64.HI R51, R21, 0x2, R104 ;  /* 0x0000000215337819 */ /* 0x000fe40000010268 */
[C---:B------:R-:W-:Y:S01]  /*47a0*/  SHF.L.U64.HI R4, R9.reuse, 0x2, R118 ;  /* 0x0000000209047819 */ /* 0x040fe20000010276 */
[----:B------:R-:W-:Y:S01]  /*47b0*/  IMAD.SHL.U32 R9, R9, 0x4, RZ ;  /* 0x0000000409097824 */ /* 0x000fe200078e00ff */
        /* <DEDUP_REMOVED lines=49> */
[----:B------:R-:W-:-:S02]  /*4ad0*/  IMAD.SHL.U32 R106, R106, 0x4, RZ ;  /* 0x000000046a6a7824 */ /* 0x000fc400078e00ff */
[----:B------:R-:W-:-:S07]  /*4ae0*/  VIADD R108, R108, 0xffffffff ;  /* 0xffffffff6c6c7836 */ /* 0x000fce0000000000 */
.L_x_10:
[----:B------:R-:W-:Y:S01]  /*4af0*/  UIADD3 UR5, UPT, UPT, UR5, 0x1, URZ ;  /* 0x0000000105057890 */ /* 0x000fe2000fffe0ff */
[----:B------:R-:W-:-:S04]  /*4b00*/  DEPBAR.LE SB0, 0x2 ;  /* 0x000080800000791a */ /* 0x000fc80000000000 */
[----:B------:R-:W-:Y:S01]  /*4b10*/  ULEA UR13, UR19, UR10, 0x3 ;  /* 0x0000000a130d7291 */ /* 0x000fe2000f8e18ff */
[----:B------:R-:W-:Y:S01]  /*4b20*/  IMAD.U32 R6, R6, -0x80000000, RZ ;  /* 0x8000000006067824 */ /* 0x000fe200078e00ff */
[----:B------:R-:W-:Y:S02]  /*4b30*/  UISETP.GT.AND UP1, UPT, UR5, 0x2, UPT ;  /* 0x000000020500788c */ /* 0x000fe4000bf24270 */
[----:B------:R-:W-:Y:S02]  /*4b40*/  UIADD3 UR13, UPT, UPT, UR13, 0xc000, URZ ;  /* 0x0000c0000d0d7890 */ /* 0x000fe4000fffe0ff */
[----:B------:R-:W-:Y:S01]  /*4b50*/  USEL UR5, UR5, URZ, !UP1 ;  /* 0x000000ff05057287 */ /* 0x000fe2000c800000 */
[----:B------:R-:W-:Y:S06]  /*4b60*/  BAR.SYNC.DEFER_BLOCKING 0x0 ;  /* 0x0000000000007b1d */ /* 0x000fec0000010000 */
[----:B------:R-:W-:Y:S05]  /*4b70*/  @P0 BRA `(.L_x_8) ;  /* 0x00000000009c0947 */ /* 0x000fea0003800000 */
[----:B------:R-:W-:Y:S01]  /*4b80*/  ULEA UR4, UR5, UR10, 0xd ;  /* 0x0000000a05047291 */ /* 0x000fe2000f8e68ff */
[----:B------:R-:W-:Y:S01]  /*4b90*/  UMOV UR8, URZ ;  /* 0x000000ff00087c82 */ /* 0x000fe20008000000 */
[----:B------:R-:W-:Y:S02]  /*4ba0*/  UMOV UR9, URZ ;  /* 0x000000ff00097c82 */ /* 0x000fe40008000000 */
[----:B------:R-:W-:Y:S02]  /*4bb0*/  USHF.R.U32.HI UR14, URZ, 0x4, UR4 ;  /* 0x00000004ff0e7899 */ /* 0x000fe40008011604 */
[----:B------:R-:W-:Y:S02]  /*4bc0*/  UIADD3 UR4, UPT, UPT, UR4, 0x6000, URZ ;  /* 0x0000600004047890 */ /* 0x000fe4000fffe0ff */
[----:B------:R-:W-:Y:S02]  /*4bd0*/  USGXT.U32 UR14, UR14, 0xe ;  /* 0x0000000e0e0e789a */ /* 0x000fe40008000000 */
[----:B------:R-:W-:-:S02]  /*4be0*/  USHF.R.U32.HI UR4, URZ, 0x4, UR4 ;  /* 0x00000004ff047899 */ /* 0x000fc40008011604 */
[----:B------:R-:W-:Y:S02]  /*4bf0*/  UIADD3 UR32, UP1, UPT, UR14, 0x2, URZ ;  /* 0x000000020e207890 */ /* 0x000fe4000ff3e0ff */
[----:B------:R-:W-:Y:S02]  /*4c00*/  USGXT.U32 UR16, UR4, 0xe ;  /* 0x0000000e0410789a */ /* 0x000fe40008000000 */
[----:B------:R-:W-:Y:S01]  /*4c10*/  UIADD3 UR38, UP2, UPT, UR32, 0x4, URZ ;  /* 0x0000000420267890 */ /* 0x000fe2000ff5e0ff */
[----:B------:R-:W-:Y:S01]  /*4c20*/  UMOV UR4, URZ ;  /* 0x000000ff00047c82 */ /* 0x000fe20008000000 */
[----:B------:R-:W-:Y:S01]  /*4c30*/  UMOV UR42, 0x0 ;  /* 0x00000000002a7882 */ /* 0x000fe20000000000 */
[----:B------:R-:W-:Y:S02]  /*4c40*/  UIADD3.X UR33, UPT, UPT, UR4, 0x40004040, URZ, UP1, !UPT ;  /* 0x4000404004217890 */ /* 0x000fe40008ffe4ff */
[----:B------:R-:W-:Y:S02]  /*4c50*/  UIADD3 UR34, UP1, UPT, UR16, 0x2, URZ ;  /* 0x0000000210227890 */ /* 0x000fe4000ff3e0ff */
[----:B------:R-:W-:-:S02]  /*4c60*/  UIADD3.X UR39, UPT, UPT, UR33, URZ, URZ, UP2, !UPT ;  /* 0x000000ff21277290 */ /* 0x000fc400097fe4ff */
[----:B------:R-:W-:Y:S02]  /*4c70*/  UIADD3.X UR35, UPT, UPT, UR8, 0x40004040, URZ, UP1, !UPT ;  /* 0x4000404008237890 */ /* 0x000fe40008ffe4ff */
[----:B------:R-:W-:Y:S01]  /*4c80*/  UIADD3 UR36, UP1, UPT, UR32, 0x2, URZ ;  /* 0x0000000220247890 */ /* 0x000fe2000ff3e0ff */
[----:B------:R-:W-:Y:S01]  /*4c90*/  UMOV UR8, UR13 ;  /* 0x0000000d00087c82 */ /* 0x000fe20008000000 */
[----:B------:R-:W-:Y:S01]  /*4ca0*/  UIADD3 UR40, UP2, UPT, UR34, 0x4, URZ ;  /* 0x0000000422287890 */ /* 0x000fe2000ff5e0ff */
[----:B------:R-:W-:Y:S01]  /*4cb0*/  UMOV UR4, UR8 ;  /* 0x0000000800047c82 */ /* 0x000fe20008000000 */
[----:B------:R-:W-:Y:S02]  /*4cc0*/  UIADD3.X UR37, UPT, UPT, UR33, URZ, URZ, UP1, !UPT ;  /* 0x000000ff21257290 */ /* 0x000fe40008ffe4ff */
[----:B------:R-:W-:Y:S02]  /*4cd0*/  UIADD3 UR8, UP1, UPT, UR34, 0x2, URZ ;  /* 0x0000000222087890 */ /* 0x000fe4000ff3e0ff */
[----:B------:R-:W-:-:S02]  /*4ce0*/  UIADD3.X UR41, UPT, UPT, UR35, URZ, URZ, UP2, !UPT ;  /* 0x000000ff23297290 */ /* 0x000fc400097fe4ff */
[----:B------:R-:W-:Y:S01]  /*4cf0*/  UIADD3.X UR9, UPT, UPT, UR35, URZ, URZ, UP1, !UPT ;  /* 0x000000ff23097290 */ /* 0x000fe20008ffe4ff */
[----:B------:R-:W-:Y:S01]  /*4d00*/  UMOV UR43, 0x4100910 ;  /* 0x04100910002b7882 */ /* 0x000fe20000000000 */
[----:B------:R-:W-:Y:S01]  /*4d10*/  UMOV UR15, 0x40004040 ;  /* 0x40004040000f7882 */ /* 0x000fe20000000000 */
[----:B------:R-:W-:Y:S01]  /*4d20*/  UMOV UR17, 0x40004040 ;  /* 0x4000404000117882 */ /* 0x000fe20000000000 */
[----:B------:R-:W-:Y:S01]  /*4d30*/  UMOV UR44, 0x0 ;  /* 0x00000000002c7882 */ /* 0x000fe20000000000 */
[----:B------:R-:W-:Y:S01]  /*4d40*/  UMOV UR45, 0x4100910 ;  /* 0x04100910002d7882 */ /* 0x000fe20000000000 */
[----:B------:R-:W-:Y:S01]  /*4d50*/  UMOV UR46, 0x0 ;  /* 0x00000000002e7882 */ /* 0x000fe20000000000 */
[----:B------:R-:W-:Y:S01]  /*4d60*/  UMOV UR47, 0x4100910 ;  /* 0x04100910002f7882 */ /* 0x000fe20000000000 */
[----:B------:R1:W-:Y:S01]  /*4d70*/  UTCHMMA gdesc[UR14], gdesc[UR16], tmem[UR27], tmem[UR42], idesc[UR43], UPT ;  /* 0x00ff2a100e0075ea */ /* 0x0003e2000b80001b */
[----:B------:R-:W-:Y:S01]  /*4d80*/  UMOV UR48, 0x0 ;  /* 0x0000000000307882 */ /* 0x000fe20000000000 */
[----:B------:R-:W-:Y:S01]  /*4d90*/  UMOV UR49, 0x4100910 ;  /* 0x0410091000317882 */ /* 0x000fe20000000000 */
[----:B------:R1:W-:Y:S01]  /*4da0*/  UTCHMMA gdesc[UR32], gdesc[UR34], tmem[UR27], tmem[UR44], idesc[UR45], UPT ;  /* 0x00ff2c22200075ea */ /* 0x0003e2000b80001b */
[----:B------:R1:W-:Y:S01]  /*4db0*/  UTCHMMA gdesc[UR36], gdesc[UR8], tmem[UR27], tmem[UR46], idesc[UR47], UPT ;  /* 0x00ff2e08240075ea */ /* 0x0003e2000b80001b */
[----:B------:R1:W-:Y:S01]  /*4dc0*/  UTCHMMA gdesc[UR38], gdesc[UR40], tmem[UR27], tmem[UR48], idesc[UR49], UPT ;  /* 0x00ff3028260075ea */ /* 0x0003e2000b80001b */
[----:B------:R1:W-:Y:S01]  /*4dd0*/  UTCBAR [UR4], URZ ;  /* 0x000000ff040073e9 */ /* 0x0003e200080000ff */
[----:B------:R-:W-:Y:S01]  /*4de0*/  NOP ;  /* 0x0000000000007918 */ /* 0x000fe20000000000 */
.L_x_8:
[----:B------:R-:W2:Y:S01]  /*4df0*/  SYNCS.PHASECHK.TRANS64.TRYWAIT P4, [UR18], R6 ;  /* 0x00000006ff0075a7 */ /* 0x000ea20008081112 */
[----:B------:R-:W-:Y:S01]  /*4e00*/  ISETP.LE.AND P3, PT, R107, UR7, PT ;  /* 0x000000076b007c0c */ /* 0x000fe2000bf63270 */
[----:B-1----:R-:W-:Y:S01]  /*4e10*/  UMOV UR4, UR6 ;  /* 0x0000000600047c82 */ /* 0x002fe20008000000 */
[----:B--2---:R-:W-:Y:S11]  /*4e20*/  @!P4 BRA `(.L_x_9) ;  /* 0x000000200024c947 */ /* 0x004ff60003800000 */
.L_x_16:
[----:B------:R-:W-:Y:S01]  /*4e30*/  BAR.SYNC.DEFER_BLOCKING 0x0 ;  /* 0x0000000000007b1d */ /* 0x000fe20000010000 */
[-C--:B------:R-:W-:Y:S01]  /*4e40*/  ISETP.GE.AND P4, PT, R36, R11.reuse, PT ;  /* 0x0000000b2400720c */ /* 0x080fe20003f86270 */
[----:B------:R-:W-:Y:S01]  /*4e50*/  UIADD3 UR20, UPT, UPT, UR20, 0x1, URZ ;  /* 0x0000000114147890 */ /* 0x000fe2000fffe0ff */
[-C--:B------:R-:W-:Y:S01]  /*4e60*/  ISETP.GE.AND P6, PT, R16, R11.reuse, PT ;  /* 0x0000000b1000720c */ /* 0x080fe20003fc6270 */
[----:B------:R-:W-:Y:S01]  /*4e70*/  UIADD3 UR7, UPT, UPT, UR7, 0x1, URZ ;  /* 0x0000000107077890 */ /* 0x000fe2000fffe0ff */
[----:B------:R-:W-:Y:S01]  /*4e80*/  SEL R6, RZ, 0x4, P4 ;  /* 0x00000004ff067807 */ /* 0x000fe20002000000 */
[----:B------:R-:W-:Y:S01]  /*4e90*/  UISETP.GT.AND UP1, UPT, UR20, 0x2, UPT ;  /* 0x000000021400788c */ /* 0x000fe2000bf24270 */
[-C--:B------:R-:W-:Y:S01]  /*4ea0*/  ISETP.GE.AND P4, PT, R14, R11.reuse, PT ;  /* 0x0000000b0e00720c */ /* 0x080fe20003f86270 */
[----:B------:R-:W-:Y:S01]  /*4eb0*/  UIADD3 UR19, UPT, UPT, UR19, 0x1, URZ ;  /* 0x0000000113137890 */ /* 0x000fe2000fffe0ff */
[----:B------:R-:W-:Y:S01]  /*4ec0*/  SEL R6, R6, RZ, !P3 ;  /* 0x000000ff06067207 */ /* 0x000fe20005800000 */
[----:B------:R-:W-:Y:S01]  /*4ed0*/  USEL UR20, UR20, URZ, !UP1 ;  /* 0x000000ff14147287 */ /* 0x000fe2000c800000 */
[----:B------:R-:W-:Y:S01]  /*4ee0*/  SEL R7, RZ, 0x4, P4 ;  /* 0x00000004ff077807 */ /* 0x000fe20002000000 */
[----:B------:R-:W-:Y:S01]  /*4ef0*/  UISETP.GT.AND UP1, UPT, UR19, 0x1, UPT ;  /* 0x000000011300788c */ /* 0x000fe2000bf24270 */
[----:B------:R-:W-:Y:S01]  /*4f00*/  ISETP.NE.U32.AND P5, PT, R6, RZ, PT ;  /* 0x000000ff0600720c */ /* 0x000fe20003fa5070 */
[----:B------:R-:W-:Y:S01]  /*4f10*/  ULEA UR6, UR20, UR10, 0xd ;  /* 0x0000000a14067291 */ /* 0x000fe2000f8e68ff */
[----:B------:R-:W-:Y:S01]  /*4f20*/  IADD3 R6, P4, PT, R98, UR21, RZ ;  /* 0x0000001562067c10 */ /* 0x000fe2000ff9e0ff */
[----:B------:R-:W-:Y:S01]  /*4f30*/  USEL UR19, UR19, URZ, !UP1 ;  /* 0x000000ff13137287 */ /* 0x000fe2000c800000 */
[----:B------:R-:W-:Y:S01]  /*4f40*/  SEL R12, R7, RZ, !P3 ;  /* 0x000000ff070c7207 */ /* 0x000fe20005800000 */
[----:B------:R-:W-:Y:S01]  /*4f50*/  UMOV UR18, UR13 ;  /* 0x0000000d00127c82 */ /* 0x000fe20008000000 */
[----:B------:R-:W-:Y:S01]  /*4f60*/  IADD3.X R7, PT, PT, R97, UR24, RZ, P4, !PT ;  /* 0x0000001861077c10 */ /* 0x000fe2000a7fe4ff */
[----:B------:R-:W-:Y:S01]  /*4f70*/  VIADD R25, R19, UR6 ;  /* 0x0000000613197c36 */ /* 0x000fe20008000000 */
[----:B------:R-:W-:Y:S01]  /*4f80*/  ISETP.NE.U32.AND P4, PT, R12, RZ, PT ;  /* 0x000000ff0c00720c */ /* 0x000fe20003f85070 */
[----:B------:R-:W-:Y:S01]  /*4f90*/  VIADD R45, R23, UR6 ;  /* 0x00000006172d7c36 */ /* 0x000fe20008000000 */
[----:B------:R-:W-:Y:S01]  /*4fa0*/  SEL R13, RZ, 0x4, P6 ;  /* 0x00000004ff0d7807 */ /* 0x000fe20003000000 */
[----:B------:R-:W-:Y:S01]  /*4fb0*/  VIADD R49, R31, UR6 ;  /* 0x000000061f317c36 */ /* 0x000fe20008000000 */
[----:B------:R-:W-:Y:S01]  /*4fc0*/  ISETP.GE.AND P6, PT, R22, R11, PT ;  /* 0x0000000b1600720c */ /* 0x000fe20003fc6270 */
[----:B------:R-:W-:Y:S01]  /*4fd0*/  @!PT LDS RZ, [RZ] ;  /* 0x00000000fffff984 */ /* 0x000fe20000000800 */
[----:B------:R-:W-:Y:S01]  /*4fe0*/  @!PT LDS RZ, [RZ] ;  /* 0x00000000fffff984 */ /* 0x000fe20000000800 */
[----:B------:R-:W-:Y:S01]  /*4ff0*/  @!PT LDS RZ, [RZ] ;  /* 0x00000000fffff984 */ /* 0x000fe20000000800 */
[----:B------:R1:W-:Y:S01]  /*5000*/  LDGSTS.E [R25], desc[UR22][R6.64], P5 ;  /* 0x0000000006197fae */ /* 0x0003e2000a9a1016 */
[----:B------:R-:W-:Y:S01]  /*5010*/  IADD3 R12, P5, PT, R96, UR21, RZ ;  /* 0x00000015600c7c10 */ /* 0x000fe2000ffbe0ff */
[----:B------:R-:W-:Y:S01]  /*5020*/  VIADD R53, R35, UR6 ;  /* 0x0000000623357c36 */ /* 0x000fe20008000000 */
[----:B------:R-:W-:Y:S01]  /*5030*/  SEL R20, R13, RZ, !P3 ;  /* 0x000000ff0d147207 */ /* 0x000fe20005800000 */
[----:B------:R-:W-:Y:S01]  /*5040*/  VIADD R55, R146, UR6 ;  /* 0x0000000692377c36 */ /* 0x000fe20008000000 */
[----:B------:R-:W-:Y:S01]  /*5050*/  IADD3.X R13, PT, PT, R95, UR24, RZ, P5, !PT ;  /* 0x000000185f0d7c10 */ /* 0x000fe2000affe4ff */
[----:B------:R-:W-:Y:S01]  /*5060*/  VIADD R109, R17, UR6 ;  /* 0x00000006116d7c36 */ /* 0x000fe20008000000 */
[----:B------:R-:W-:Y:S01]  /*5070*/  ISETP.NE.U32.AND P5, PT, R20, RZ, PT ;  /* 0x000000ff1400720c */ /* 0x000fe20003fa5070 */
[----:B------:R-:W-:Y:S01]  /*5080*/  VIADD R111, R5, UR6 ;  /* 0x00000006056f7c36 */ /* 0x000fe20008000000 */
[----:B------:R-:W-:Y:S01]  /*5090*/  SEL R21, RZ, 0x4, P6 ;  /* 0x00000004ff157807 */ /* 0x000fe20003000000 */
[----:B------:R2:W-:Y:S01]  /*50a0*/  LDGSTS.E [R25+0x8], desc[UR22][R12.64], P4 ;  /* 0x000080000c197fae */ /* 0x0005e2000a1a1016 */
[----:B------:R-:W-:-:S02]  /*50b0*/  IADD3 R20, P4, PT, R94, UR21, RZ ;  /* 0x000000155e147c10 */ /* 0x000fc4000ff9e0ff */
[----:B------:R-:W-:Y:S02]  /*50c0*/  SEL R24, R21, RZ, !P3 ;  /* 0x000000ff15187207 */ /* 0x000fe40005800000 */
[----:B------:R-:W-:Y:S02]  /*50d0*/  ISETP.GE.AND P6, PT, R26, R11, PT ;  /* 0x0000000b1a00720c */ /* 0x000fe40003fc6270 */
[----:B------:R-:W-:Y:S02]  /*50e0*/  IADD3.X R21, PT, PT, R93, UR24, RZ, P4, !PT ;  /* 0x000000185d157c10 */ /* 0x000fe4000a7fe4ff */
[----:B------:R-:W-:Y:S02]  /*50f0*/  ISETP.NE.U32.AND P4, PT, R24, RZ, PT ;  /* 0x000000ff1800720c */ /* 0x000fe40003f85070 */
[----:B-1----:R-:W-:Y:S01]  /*5100*/  SEL R7, RZ, 0x4, P6 ;  /* 0x00000004ff077807 */ /* 0x002fe20003000000 */
[----:B------:R1:W-:Y:S01]  /*5110*/  LDGSTS.E [R45], desc[UR22][R20.64], P5 ;  /* 0x00000000142d7fae */ /* 0x0003e2000a9a1016 */
[----:B------:R-:W-:Y:S01]  /*5120*/  IADD3 R6, P5, PT, R92, UR21, RZ ;  /* 0x000000155c067c10 */ /* 0x000fe2000ffbe0ff */
[----:B--2---:R-:W-:Y:S01]  /*5130*/  VIADD R25, R27, UR6 ;  /* 0x000000061b197c36 */ /* 0x004fe20008000000 */
[----:B------:R-:W-:-:S02]  /*5140*/  SEL R12, R7, RZ, !P3 ;  /* 0x000000ff070c7207 */ /* 0x000fc40005800000 */
[----:B------:R-:W-:Y:S02]  /*5150*/  ISETP.GE.AND P6, PT, R32, R11, PT ;  /* 0x0000000b2000720c */ /* 0x000fe40003fc6270 */
[----:B------:R-:W-:Y:S02]  /*5160*/  IADD3.X R7, PT, PT, R91, UR24, RZ, P5, !PT ;  /* 0x000000185b077c10 */ /* 0x000fe4000affe4ff */
[----:B------:R-:W-:Y:S02]  /*5170*/  ISETP.NE.U32.AND P5, PT, R12, RZ, PT ;  /* 0x000000ff0c00720c */ /* 0x000fe40003fa5070 */
[----:B------:R-:W-:Y:S01]  /*5180*/  SEL R13, RZ, 0x4, P6 ;  /* 0x00000004ff0d7807 */ /* 0x000fe20003000000 */
[----:B------:R2:W-:Y:S01]  /*5190*/  LDGSTS.E [R45+0x8], desc[UR22][R6.64], P4 ;  /* 0x00008000062d7fae */ /* 0x0005e2000a1a1016 */
[----:B------:R-:W-:Y:S02]  /*51a0*/  IADD3 R12, P4, PT, R90, UR21, RZ ;  /* 0x000000155a0c7c10 */ /* 0x000fe4000ff9e0ff */
[----:B------:R-:W-:-:S02]  /*51b0*/  SEL R24, R13, RZ, !P3 ;  /* 0x000000ff0d187207 */ /* 0x000fc40005800000 */
[----:B------:R-:W-:Y:S02]  /*51c0*/  ISETP.GE.AND P6, PT, R38, R11, PT ;  /* 0x0000000b2600720c */ /* 0x000fe40003fc6270 */
[----:B------:R-:W-:Y:S02]  /*51d0*/  IADD3.X R13, PT, PT, R89, UR24, RZ, P4, !PT ;  /* 0x00000018590d7c10 */ /* 0x000fe4000a7fe4ff */
[----:B------:R-:W-:Y:S02]  /*51e0*/  ISETP.NE.U32.AND P4, PT, R24, RZ, PT ;  /* 0x000000ff1800720c */ /* 0x000fe40003f85070 */
[----:B-1----:R-:W-:Y:S01]  /*51f0*/  SEL R21, RZ, 0x4, P6 ;  /* 0x00000004ff157807 */ /* 0x002fe20003000000 */
[----:B------:R1:W-:Y:S01]  /*5200*/  LDGSTS.E [R25], desc[UR22][R12.64], P5 ;  /* 0x000000000c197fae */ /* 0x0003e2000a9a1016 */
[----:B------:R-:W-:Y:S02]  /*5210*/  IADD3 R20, P5, PT, R88, UR21, RZ ;  /* 0x0000001558147c10 */ /* 0x000fe4000ffbe0ff */
[----:B--2---:R-:W-:-:S02]  /*5220*/  SEL R6, R21, RZ, !P3 ;  /* 0x000000ff15067207 */ /* 0x004fc40005800000 */
        /* <DEDUP_REMOVED lines=21> */
[----:B------:R-:W-:Y:S02]  /*5380*/  IADD3.X R21, PT, PT, R81, UR24, RZ, P4, !PT ;  /* 0x0000001851157c10 */ /* 0x000fe4000a7fe4ff */
[----:B------:R-:W-:Y:S02]  /*5390*/  ISETP.GE.AND P6, PT, R50, R11, PT ;  /* 0x0000000b3200720c */ /* 0x000fe40003fc6270 */
[----:B------:R-:W-:Y:S01]  /*53a0*/  ISETP.NE.U32.AND P4, PT, R24, RZ, PT ;  /* 0x000000ff1800720c */ /* 0x000fe20003f85070 */
[----:B------:R3:W-:Y:S01]  /*53b0*/  LDGSTS.E [R53], desc[UR22][R20.64], P5 ;  /* 0x0000000014357fae */ /* 0x0007e2000a9a1016 */
[----:B-1----:R-:W-:Y:S01]  /*53c0*/  SEL R6, RZ, 0x4, P6 ;  /* 0x00000004ff067807 */ /* 0x002fe20003000000 */
[----:B--2---:R-:W-:Y:S01]  /*53d0*/  VIADD R49, R41, UR6 ;  /* 0x0000000629317c36 */ /* 0x004fe20008000000 */
[----:B------:R-:W-:Y:S02]  /*53e0*/  IADD3 R44, P5, PT, R80, UR21, RZ ;  /* 0x00000015502c7c10 */ /* 0x000fe4000ffbe0ff */
[----:B------:R-:W-:-:S02]  /*53f0*/  SEL R6, R6, RZ, !P3 ;  /* 0x000000ff06067207 */ /* 0x000fc40005800000 */
[-C--:B------:R-:W-:Y:S02]  /*5400*/  ISETP.GE.AND P6, PT, R134, R11.reuse, PT ;  /* 0x0000000b8600720c */ /* 0x080fe40003fc6270 */
[----:B------:R-:W-:Y:S02]  /*5410*/  IADD3.X R45, PT, PT, R79, UR24, RZ, P5, !PT ;  /* 0x000000184f2d7c10 */ /* 0x000fe4000affe4ff */
[----:B------:R-:W-:Y:S02]  /*5420*/  ISETP.NE.U32.AND P5, PT, R6, RZ, PT ;  /* 0x000000ff0600720c */ /* 0x000fe40003fa5070 */
[----:B------:R-:W-:Y:S01]  /*5430*/  SEL R6, RZ, 0x4, P6 ;  /* 0x00000004ff067807 */ /* 0x000fe20003000000 */
[----:B------:R1:W-:Y:S01]  /*5440*/  LDGSTS.E [R53+0x8], desc[UR22][R44.64], P4 ;  /* 0x000080002c357fae */ /* 0x0003e2000a1a1016 */
[----:B------:R-:W-:Y:S02]  /*5450*/  ISETP.GE.AND P4, PT, R136, R11, PT ;  /* 0x0000000b8800720c */ /* 0x000fe40003f86270 */
[----:B------:R-:W-:-:S02]  /*5460*/  IADD3 R24, P6, PT, R78, UR21, RZ ;  /* 0x000000154e187c10 */ /* 0x000fc4000ffde0ff */
[----:B------:R-:W-:Y:S02]  /*5470*/  SEL R6, R6, RZ, !P3 ;  /* 0x000000ff06067207 */ /* 0x000fe40005800000 */
[----:B------:R-:W-:Y:S02]  /*5480*/  SEL R7, RZ, 0x4, P4 ;  /* 0x00000004ff077807 */ /* 0x000fe40002000000 */
[----:B------:R-:W-:Y:S02]  /*5490*/  IADD3.X R25, PT, PT, R77, UR24, RZ, P6, !PT ;  /* 0x000000184d197c10 */ /* 0x000fe4000b7fe4ff */
[----:B------:R-:W-:Y:S02]  /*54a0*/  ISETP.NE.U32.AND P6, PT, R6, RZ, PT ;  /* 0x000000ff0600720c */ /* 0x000fe40003fc5070 */
[----:B------:R-:W-:Y:S01]  /*54b0*/  IADD3 R6, P4, PT, R106, UR21, RZ ;  /* 0x000000156a067c10 */ /* 0x000fe2000ff9e0ff */
[----:B------:R-:W-:Y:S01]  /*54c0*/  LDGSTS.E [R49], desc[UR22][R24.64], P5 ;  /* 0x0000000018317fae */ /* 0x000fe2000a9a1016 */
[----:B------:R-:W-:-:S02]  /*54d0*/  SEL R12, R7, RZ, !P3 ;  /* 0x000000ff070c7207 */ /* 0x000fc40005800000 */
[----:B------:R-:W-:Y:S02]  /*54e0*/  IADD3.X R7, PT, PT, R104, UR24, RZ, P4, !PT ;  /* 0x0000001868077c10 */ /* 0x000fe4000a7fe4ff */
[----:B------:R-:W-:Y:S02]  /*54f0*/  ISETP.NE.U32.AND P4, PT, R12, RZ, PT ;  /* 0x000000ff0c00720c */ /* 0x000fe40003f85070 */
[----:B------:R-:W-:-:S03]  /*5500*/  IADD3 R12, P5, PT, R105, UR21, RZ ;  /* 0x00000015690c7c10 */ /* 0x000fc6000ffbe0ff */
[----:B------:R2:W-:Y:S01]  /*5510*/  LDGSTS.E [R49+0x8], desc[UR22][R6.64], P6 ;  /* 0x0000800006317fae */ /* 0x0005e2000b1a1016 */
[----:B------:R-:W-:Y:S02]  /*5520*/  IADD3.X R13, PT, PT, R102, UR24, RZ, P5, !PT ;  /* 0x00000018660d7c10 */ /* 0x000fe4000affe4ff */
[-C--:B------:R-:W-:Y:S02]  /*5530*/  ISETP.GE.AND P6, PT, R138, R11.reuse, PT ;  /* 0x0000000b8a00720c */ /* 0x080fe40003fc6270 */
[----:B---3--:R-:W-:Y:S02]  /*5540*/  IADD3 R20, P5, PT, R103, UR21, RZ ;  /* 0x0000001567147c10 */ /* 0x008fe4000ffbe0ff */
[----:B-1----:R-:W-:Y:S01]  /*5550*/  SEL R44, RZ, 0x4, P6 ;  /* 0x00000004ff2c7807 */ /* 0x002fe20003000000 */
[----:B------:R1:W-:Y:S01]  /*5560*/  LDGSTS.E [R55], desc[UR22][R12.64], P4 ;  /* 0x000000000c377fae */ /* 0x0003e2000a1a1016 */
[-C--:B------:R-:W-:Y:S02]  /*5570*/  ISETP.GE.AND P4, PT, R144, R11.reuse, PT ;  /* 0x0000000b9000720c */ /* 0x080fe40003f86270 */
[----:B------:R-:W-:Y:S01]  /*5580*/  SEL R44, R44, RZ, !P3 ;  /* 0x000000ff2c2c7207 */ /* 0x000fe20005800000 */
[----:B--2---:R-:W-:Y:S01]  /*5590*/  VIADD R49, R8, UR6 ;  /* 0x0000000608317c36 */ /* 0x004fe20008000000 */
[----:B------:R-:W-:Y:S01]  /*55a0*/  SEL R6, RZ, 0x4, P4 ;  /* 0x00000004ff067807 */ /* 0x000fe20002000000 */
[----:B------:R-:W-:Y:S01]  /*55b0*/  USEL UR6, URZ, 0x1, !UP1 ;  /* 0x00000001ff067887 */ /* 0x000fe2000c800000 */
[----:B------:R-:W-:-:S02]  /*55c0*/  ISETP.GE.AND P4, PT, R140, R11, PT ;  /* 0x0000000b8c00720c */ /* 0x000fc40003f86270 */
[----:B------:R-:W-:Y:S01]  /*55d0*/  IADD3.X R21, PT, PT, R101, UR24, RZ, P5, !PT ;  /* 0x0000001865157c10 */ /* 0x000fe2000affe4ff */
[----:B------:R-:W-:Y:S01]  /*55e0*/  ULOP3.LUT UR6, UR4, UR6, URZ, 0x3c, !UPT ;  /* 0x0000000604067292 */ /* 0x000fe2000f8e3cff */
[----:B------:R-:W-:Y:S02]  /*55f0*/  ISETP.NE.U32.AND P6, PT, R44, RZ, PT ;  /* 0x000000ff2c00720c */ /* 0x000fe40003fc5070 */
[----:B------:R-:W-:Y:S02]  /*5600*/  IADD3 R24, P5, PT, R100, UR21, RZ ;  /* 0x0000001564187c10 */ /* 0x000fe4000ffbe0ff */
[----:B------:R-:W-:Y:S02]  /*5610*/  SEL R6, R6, RZ, !P3 ;  /* 0x000000ff06067207 */ /* 0x000fe40005800000 */
[----:B------:R-:W-:Y:S02]  /*5620*/  SEL R7, RZ, 0x4, P4 ;  /* 0x00000004ff077807 */ /* 0x000fe40002000000 */
[----:B------:R-:W-:-:S02]  /*5630*/  IADD3.X R25, PT, PT, R99, UR24, RZ, P5, !PT ;  /* 0x0000001863197c10 */ /* 0x000fc4000affe4ff */
[----:B------:R-:W-:Y:S01]  /*5640*/  ISETP.GE.AND P4, PT, R10, R11, PT ;  /* 0x0000000b0a00720c */ /* 0x000fe20003f86270 */
[----:B------:R-:W-:Y:S01]  /*5650*/  VIADD R11, R11, 0xffffffe0 ;  /* 0xffffffe00b0b7836 */ /* 0x000fe20000000000 */
[----:B------:R-:W-:Y:S01]  /*5660*/  ISETP.NE.U32.AND P5, PT, R6, RZ, PT ;  /* 0x000000ff0600720c */ /* 0x000fe20003fa5070 */
[----:B------:R2:W-:Y:S01]  /*5670*/  LDGSTS.E [R55+0x8], desc[UR22][R20.64], P6 ;  /* 0x0000800014377fae */ /* 0x0005e2000b1a1016 */
[----:B------:R-:W-:Y:S02]  /*5680*/  SEL R7, R7, RZ, !P3 ;  /* 0x000000ff07077207 */ /* 0x000fe40005800000 */
[----:B------:R-:W-:Y:S02]  /*5690*/  SEL R6, RZ, 0x4, P4 ;  /* 0x00000004ff067807 */ /* 0x000fe40002000000 */
[----:B------:R-:W-:Y:S02]  /*56a0*/  ISETP.NE.U32.AND P4, PT, R7, RZ, PT ;  /* 0x000000ff0700720c */ /* 0x000fe40003f85070 */
[----:B------:R-:W-:Y:S01]  /*56b0*/  IADD3 R44, P6, PT, R76, UR21, RZ ;  /* 0x000000154c2c7c10 */ /* 0x000fe2000ffde0ff */
[----:B------:R-:W-:Y:S01]  /*56c0*/  UIADD3 UR21, UP3, UPT, UR21, UR28, URZ ;  /* 0x0000001c15157290 */ /* 0x000fe2000ff7e0ff */
[----:B------:R-:W-:-:S02]  /*56d0*/  SEL R6, R6, RZ, !P3 ;  /* 0x000000ff06067207 */ /* 0x000fc40005800000 */
[----:B------:R-:W-:Y:S01]  /*56e0*/  IADD3.X R45, PT, PT, R75, UR24, RZ, P6, !PT ;  /* 0x000000184b2d7c10 */ /* 0x000fe2000b7fe4ff */
[----:B------:R3:W-:Y:S01]  /*56f0*/  LDGSTS.E [R49], desc[UR22][R24.64], P5 ;  /* 0x0000000018317fae */ /* 0x0007e2000a9a1016 */
[----:B------:R-:W-:Y:S01]  /*5700*/  IADD3 R52, P5, PT, R74, UR25, RZ ;  /* 0x000000194a347c10 */ /* 0x000fe2000ffbe0ff */
[----:B------:R-:W-:Y:S01]  /*5710*/  UIADD3.X UR24, UPT, UPT, UR24, UR29, URZ, UP3, !UPT ;  /* 0x0000001d18187290 */ /* 0x000fe20009ffe4ff */
[----:B------:R-:W-:Y:S02]  /*5720*/  ISETP.NE.U32.AND P3, PT, R6, RZ, PT ;  /* 0x000000ff0600720c */ /* 0x000fe40003f65070 */
[----:B------:R-:W-:Y:S01]  /*5730*/  IADD3.X R53, PT, PT, R73, UR26, RZ, P5, !PT ;  /* 0x0000001a49357c10 */ /* 0x000fe2000affe4ff */
[----:B------:R4:W-:Y:S01]  /*5740*/  LDGSTS.E [R49+0x8], desc[UR22][R44.64], P4 ;  /* 0x000080002c317fae */ /* 0x0009e2000a1a1016 */
[----:B-1----:R-:W-:Y:S02]  /*5750*/  IADD3 R12, P4, PT, R66, UR25, RZ ;  /* 0x00000019420c7c10 */ /* 0x002fe4000ff9e0ff */
[----:B--2---:R-:W-:Y:S01]  /*5760*/  IADD3 R20, P5, PT, R62, UR25, RZ ;  /* 0x000000193e147c10 */ /* 0x004fe2000ffbe0ff */
[----:B------:R-:W0:Y:S01]  /*5770*/  LDGDEPBAR ;  /* 0x00000000000079af */ /* 0x000e220000000000 */
[----:B------:R-:W-:-:S02]  /*5780*/  IADD3.X R13, PT, PT, R65, UR26, RZ, P4, !PT ;  /* 0x0000001a410d7c10 */ /* 0x000fc4000a7fe4ff */
[----:B------:R-:W-:Y:S02]  /*5790*/  IADD3 R6, P6, PT, R70, UR25, RZ ;  /* 0x0000001946067c10 */ /* 0x000fe4000ffde0ff */
[----:B---3--:R-:W-:Y:S01]  /*57a0*/  IADD3 R24, P4, PT, R58, UR25, RZ ;  /* 0x000000193a187c10 */ /* 0x008fe2000ff9e0ff */
[----:B------:R1:W-:Y:S01]  /*57b0*/  LDGSTS.E [R109+0x6000], desc[UR22][R52.64], P3 ;  /* 0x06000000346d7fae */ /* 0x0003e200099a1016 */
[----:B------:R-:W-:Y:S02]  /*57c0*/  IADD3.X R21, PT, PT, R61, UR26, RZ, P5, !PT ;  /* 0x0000001a3d157c10 */ /* 0x000fe4000affe4ff */
[----:B----4-:R-:W-:Y:S02]  /*57d0*/  IADD3 R44, P5, PT, R47, UR25, RZ ;  /* 0x000000192f2c7c10 */ /* 0x010fe4000ffbe0ff */
[----:B------:R-:W-:Y:S02]  /*57e0*/  IADD3.X R7, PT, PT, R69, UR26, RZ, P6, !PT ;  /* 0x0000001a45077c10 */ /* 0x000fe4000b7fe4ff */
[----:B------:R-:W-:-:S02]  /*57f0*/  IADD3.X R25, PT, PT, R57, UR26, RZ, P4, !PT ;  /* 0x0000001a39197c10 */ /* 0x000fc4000a7fe4ff */
[----:B------:R-:W-:Y:S01]  /*5800*/  IADD3 R48, P4, PT, R34, UR25, RZ ;  /* 0x0000001922307c10 */ /* 0x000fe2000ff9e0ff */
[----:B------:R2:W-:Y:S01]  /*5810*/  LDGSTS.E [R109+0x6400], desc[UR22][R6.64], P3 ;  /* 0x06400000066d7fae */ /* 0x0005e200099a1016 */
[----:B------:R-:W-:Y:S02]  /*5820*/  IADD3.X R45, PT, PT, R43, UR26, RZ, P5, !PT ;  /* 0x0000001a2b2d7c10 */ /* 0x000fe4000affe4ff */
[----:B-1----:R-:W-:Y:S01]  /*5830*/  IADD3 R52, P5, PT, R18, UR25, RZ ;  /* 0x0000001912347c10 */ /* 0x002fe2000ffbe0ff */
[----:B------:R1:W-:Y:S01]  /*5840*/  LDGSTS.E [R109+0x6800], desc[UR22][R12.64], P3 ;  /* 0x068000000c6d7fae */ /* 0x0003e200099a1016 */
[----:B------:R-:W-:Y:S02]  /*5850*/  IADD3.X R49, PT, PT, R33, UR26, RZ, P4, !PT ;  /* 0x0000001a21317c10 */ /* 0x000fe4000a7fe4ff */
[----:B------:R-:W-:Y:S01]  /*5860*/  IADD3 R54, P4, PT, R72, UR25, RZ ;  /* 0x0000001948367c10 */ /* 0x000fe2000ff9e0ff */
[----:B------:R3:W-:Y:S01]  /*5870*/  LDGSTS.E [R109+0x6c00], desc[UR22][R20.64], P3 ;  /* 0x06c00000146d7fae */ /* 0x0007e200099a1016 */
[----:B------:R-:W-:-:S02]  /*5880*/  IADD3.X R53, PT, PT, R15, UR26, RZ, P5, !PT ;  /* 0x0000001a0f357c10 */ /* 0x000fc4000affe4ff */
[----:B------:R-:W-:Y:S01]  /*5890*/  IADD3.X R55, PT, PT, R71, UR26, RZ, P4, !PT ;  /* 0x0000001a47377c10 */ /* 0x000fe2000a7fe4ff */
[----:B------:R4:W-:Y:S01]  /*58a0*/  LDGSTS.E [R109+0x7000], desc[UR22][R24.64], P3 ;  /* 0x07000000186d7fae */ /* 0x0009e200099a1016 */
[----:B--2---:R-:W-:Y:S02]  /*58b0*/  IADD3 R6, P6, PT, R56, UR25, RZ ;  /* 0x0000001938067c10 */ /* 0x004fe4000ffde0ff */
[----:B-1----:R-:W-:Y:S01]  /*58c0*/  IADD3 R12, P5, PT, R68, UR25, RZ ;  /* 0x00000019440c7c10 */ /* 0x002fe2000ffbe0ff */
[----:B------:R1:W-:Y:S01]  /*58d0*/  LDGSTS.E [R109+0x7400], desc[UR22][R44.64], P3 ;  /* 0x074000002c6d7fae */ /* 0x0003e200099a1016 */
[----:B------:R-:W-:Y:S02]  /*58e0*/  IADD3.X R7, PT, PT, R51, UR26, RZ, P6, !PT ;  /* 0x0000001a33077c10 */ /* 0x000fe4000b7fe4ff */
[----:B---3--:R-:W-:Y:S01]  /*58f0*/  IADD3 R20, P4, PT, R64, UR25, RZ ;  /* 0x0000001940147c10 */ /* 0x008fe2000ff9e0ff */
[----:B------:R2:W-:Y:S01]  /*5900*/  LDGSTS.E [R109+0x7800], desc[UR22][R48.64], P3 ;  /* 0x07800000306d7fae */ /* 0x0005e200099a1016 */
[----:B------:R-:W-:-:S02]  /*5910*/  IADD3.X R13, PT, PT, R67, UR26, RZ, P5, !PT ;  /* 0x0000001a430d7c10 */ /* 0x000fc4000affe4ff */
[----:B----4-:R-:W-:Y:S01]  /*5920*/  IADD3 R24, P5, PT, R60, UR25, RZ ;  /* 0x000000193c187c10 */ /* 0x010fe2000ffbe0ff */
[----:B------:R3:W-:Y:S01]  /*5930*/  LDGSTS.E [R109+0x7c00], desc[UR22][R52.64], P3 ;  /* 0x07c00000346d7fae */ /* 0x0007e200099a1016 */
[----:B------:R-:W-:Y:S02]  /*5940*/  IADD3.X R21, PT, PT, R63, UR26, RZ, P4, !PT ;  /* 0x0000001a3f157c10 */ /* 0x000fe4000a7fe4ff */
[----:B------:R-:W-:Y:S01]  /*5950*/  IADD3.X R25, PT, PT, R59, UR26, RZ, P5, !PT ;  /* 0x0000001a3b197c10 */ /* 0x000fe2000affe4ff */
[----:B------:R-:W-:Y:S01]  /*5960*/  LDGSTS.E [R111+0x6200], desc[UR22][R54.64], P3 ;  /* 0x06200000366f7fae */ /* 0x000fe200099a1016 */
[----:B-1----:R-:W-:Y:S02]  /*5970*/  IADD3 R44, P4, PT, R40, UR25, RZ ;  /* 0x00000019282c7c10 */ /* 0x002fe4000ff9e0ff */
[----:B--2---:R-:W-:Y:S01]  /*5980*/  IADD3 R48, P5, PT, R30, UR25, RZ ;  /* 0x000000191e307c10 */ /* 0x004fe2000ffbe0ff */
[----:B------:R-:W-:Y:S01]  /*5990*/  LDGSTS.E [R111+0x6600], desc[UR22][R12.64], P3 ;  /* 0x066000000c6f7fae */ /* 0x000fe200099a1016 */
[----:B------:R-:W-:-:S02]  /*59a0*/  IADD3.X R45, PT, PT, R39, UR26, RZ, P4, !PT ;  /* 0x0000001a272d7c10 */ /* 0x000fc4000a7fe4ff */
[----:B---3--:R-:W-:Y:S01]  /*59b0*/  IADD3 R52, P6, PT, R9, UR25, RZ ;  /* 0x0000001909347c10 */ /* 0x008fe2000ffde0ff */
[----:B------:R-:W-:Y:S01]  /*59c0*/  LDGSTS.E [R111+0x6a00], desc[UR22][R20.64], P3 ;  /* 0x06a00000146f7fae */ /* 0x000fe200099a1016 */
[----:B------:R-:W-:Y:S01]  /*59d0*/  IADD3.X R49, PT, PT, R29, UR26, RZ, P5, !PT ;  /* 0x0000001a1d317c10 */ /* 0x000fe2000affe4ff */
[----:B------:R-:W-:Y:S01]  /*59e0*/  UIADD3 UR25, UP2, UPT, UR25, UR30, URZ ;  /* 0x0000001e19197290 */ /* 0x000fe2000ff5e0ff */
[----:B------:R-:W-:Y:S01]  /*59f0*/  IADD3.X R53, PT, PT, R4, UR26, RZ, P6, !PT ;  /* 0x0000001a04357c10 */ /* 0x000fe2000b7fe4ff */
[----:B------:R-:W-:Y:S02]  /*5a00*/  LDGSTS.E [R111+0x6e00], desc[UR22][R24.64], P3 ;  /* 0x06e00000186f7fae */ /* 0x000fe400099a1016 */
[----:B------:R-:W-:Y:S02]  /*5a10*/  UIADD3.X UR26, UPT, UPT, UR26, UR31, URZ, UP2, !UPT ;  /* 0x0000001f1a1a7290 */ /* 0x000fe400097fe4ff */
[----:B------:R1:W-:Y:S04]  /*5a20*/  LDGSTS.E [R111+0x7200], desc[UR22][R6.64], P3 ;  /* 0x07200000066f7fae */ /* 0x0003e800099a1016 */
[----:B------:R3:W-:Y:S04]  /*5a30*/  LDGSTS.E [R111+0x7600], desc[UR22][R44.64], P3 ;  /* 0x076000002c6f7fae */ /* 0x0007e800099a1016 */
[----:B------:R3:W-:Y:S04]  /*5a40*/  LDGSTS.E [R111+0x7a00], desc[UR22][R48.64], P3 ;  /* 0x07a00000306f7fae */ /* 0x0007e800099a1016 */
[----:B------:R3:W-:Y:S01]  /*5a50*/  LDGSTS.E [R111+0x7e00], desc[UR22][R52.64], P3 ;  /* 0x07e00000346f7fae */ /* 0x0007e200099a1016 */
[----:B------:R-:W-:Y:S01]  /*5a60*/  ISETP.NE.U32.AND P3, PT, R108, UR7, PT ;  /* 0x000000076c007c0c */ /* 0x000fe2000bf65070 */
[----:B-1----:R-:W-:-:S02]  /*5a70*/  IMAD.U32 R6, RZ, RZ, UR4 ;  /* 0x00000004ff067e24 */ /* 0x002fc4000f8e00ff */
[----:B------:R-:W0:Y:S10]  /*5a80*/  LDGDEPBAR ;  /* 0x00000000000079af */ /* 0x000e340000000000 */
[----:B---3--:R-:W-:Y:S05]  /*5a90*/  @P3 BRA `(.L_x_10) ;  /* 0xfffffff000143947 */ /* 0x008fea000383ffff */
.L_x_7:
[----:B------:R-:W1:Y:S01]  /*5aa0*/  LDCU.128 UR16, c[0x0][0x390] ;  /* 0x00007200ff1077ac */ /* 0x000e620008000c00 */
[----:B------:R-:W-:Y:S01]  /*5ab0*/  USHF.L.U32 UR11, UR11, 0x6, URZ ;  /* 0x000000060b0b7899 */ /* 0x000fe200080006ff */
[----:B------:R-:W-:Y:S11]  /*5ac0*/  @!P2 BRA `(.L_x_11) ;  /* 0x000000000010a947 */ /* 0x000ff60003800000 */
[----:B------:R-:W-:-:S06]  /*5ad0*/  USHF.L.U32 UR4, UR4, 0x1f, URZ ;  /* 0x0000001f04047899 */ /* 0x000fcc00080006ff */
[----:B--2---:R-:W-:-:S04]  /*5ae0*/  IMAD.U32 R4, RZ, RZ, UR4 ;  /* 0x00000004ff047e24 */ /* 0x004fc8000f8e00ff */
[----:B------:R-:W2:Y:S02]  /*5af0*/  SYNCS.PHASECHK.TRANS64.TRYWAIT P0, [UR13], R4 ;  /* 0x00000004ff0075a7 */ /* 0x000ea4000800110d */
[----:B--2---:R-:W-:Y:S05]  /*5b00*/  @!P0 BRA `(.L_x_12) ;  /* 0x0000001000f88947 */ /* 0x004fea0003800000 */
.L_x_11:
[----:B------:R-:W-:-:S04]  /*5b10*/  DEPBAR.LE SB0, 0x0 ;  /* 0x000080000000791a */ /* 0x000fc80000000000 */
[----:B------:R-:W-:Y:S01]  /*5b20*/  BAR.SYNC.DEFER_BLOCKING 0x0 ;  /* 0x0000000000007b1d */ /* 0x000fe20000010000 */
[----:B------:R-:W-:Y:S01]  /*5b30*/  IMAD.U32 R41, RZ, RZ, UR11 ;  /* 0x0000000bff297e24 */ /* 0x000fe2000f8e00ff */
[----:B-1----:R-:W-:Y:S01]  /*5b40*/  ISETP.GE.AND P0, PT, R2, UR18, PT ;  /* 0x0000001202007c0c */ /* 0x002fe2000bf06270 */
[C---:B--2---:R-:W-:Y:S01]  /*5b50*/  IMAD.SHL.U32 R39, R0.reuse, 0x80, RZ ;  /* 0x0000008000277824 */ /* 0x044fe200078e00ff */
[----:B------:R-:W-:Y:S01]  /*5b60*/  LEA R37, R37, UR10, 0x4 ;  /* 0x0000000a25257c11 */ /* 0x000fe2000f8e20ff */
[----:B------:R-:W-:Y:S01]  /*5b70*/  IMAD.SHL.U32 R38, R0, 0x10, RZ ;  /* 0x0000001000267824 */ /* 0x000fe200078e00ff */
[----:B------:R-:W-:Y:S01]  /*5b80*/  LOP3.LUT R36, R36, 0xc0, R41, 0xf8, !PT ;  /* 0x000000c024247812 */ /* 0x000fe200078ef829 */
[----:B------:R-:W1:Y:S01]  /*5b90*/  LDCU UR4, c[0x0][0x3b4] ;  /* 0x00007680ff0477ac */ /* 0x000e620008000800 */
[----:B------:R-:W-:Y:S02]  /*5ba0*/  LOP3.LUT R39, R39, 0x800, RZ, 0xc0, !PT ;  /* 0x0000080027277812 */ /* 0x000fe400078ec0ff */
[----:B------:R-:W-:-:S02]  /*5bb0*/  LOP3.LUT R38, R38, 0xf0, RZ, 0xc0, !PT ;  /* 0x000000f026267812 */ /* 0x000fc400078ec0ff */
[----:B------:R-:W-:Y:S02]  /*5bc0*/  LOP3.LUT R3, R36, R3, RZ, 0xfc, !PT ;  /* 0x0000000324037212 */ /* 0x000fe400078efcff */
[----:B------:R-:W-:Y:S02]  /*5bd0*/  IADD3 R38, PT, PT, R38, UR10, R39 ;  /* 0x0000000a26267c10 */ /* 0x000fe4000fffe027 */
[----:B------:R-:W-:Y:S02]  /*5be0*/  LOP3.LUT R39, R0, 0x60, RZ, 0xc0, !PT ;  /* 0x0000006000277812 */ /* 0x000fe400078ec0ff */
[C---:B------:R-:W-:Y:S02]  /*5bf0*/  LOP3.LUT R41, R3.reuse, 0x2, RZ, 0xfc, !PT ;  /* 0x0000000203297812 */ /* 0x040fe400078efcff */
[----:B------:R-:W-:Y:S01]  /*5c00*/  LOP3.LUT R40, R3, 0x4, RZ, 0xfc, !PT ;  /* 0x0000000403287812 */ /* 0x000fe200078efcff */
[----:B------:R-:W-:Y:S01]  /*5c10*/  IMAD R36, R39, 0x8, R38 ;  /* 0x0000000827247824 */ /* 0x000fe200078e0226 */
[----:B------:R-:W-:Y:S01]  /*5c20*/  ISETP.LT.AND P2, PT, R41, UR19, !P0 ;  /* 0x0000001329007c0c */ /* 0x000fe2000c741270 */
[----:B------:R-:W2:Y:S02]  /*5c30*/  @!P1 SYNCS.CCTL.IV [UR10+0xc000] ;  /* 0x00c00000ff0099b1 */ /* 0x000ea4000800000a */
[----:B--2---:R-:W-:Y:S01]  /*5c40*/  BAR.SYNC.DEFER_BLOCKING 0x0 ;  /* 0x0000000000007b1d */ /* 0x004fe20000010000 */
[----:B------:R-:W-:-:S02]  /*5c50*/  ISETP.LT.AND P4, PT, R40, UR19, !P0 ;  /* 0x0000001328007c0c */ /* 0x000fc4000c781270 */
[C---:B------:R-:W-:Y:S02]  /*5c60*/  LOP3.LUT R0, R3.reuse, 0x6, RZ, 0xfc, !PT ;  /* 0x0000000603007812 */ /* 0x040fe400078efcff */
[----:B------:R-:W-:Y:S02]  /*5c70*/  LOP3.LUT R38, R3, 0x8, RZ, 0xfc, !PT ;  /* 0x0000000803267812 */ /* 0x000fe400078efcff */
[----:B------:R-:W-:Y:S01]  /*5c80*/  ISETP.LT.AND P6, PT, R0, UR19, !P0 ;  /* 0x0000001300007c0c */ /* 0x000fe2000c7c1270 */
[----:B------:R-:W-:Y:S01]  /*5c90*/  LDTM.16dp32bit_t0_t15.x32 R4, tmem[UR12] ;  /* 0x0000000c000479ee */ /* 0x000fe20008a80000 */
[----:B------:R-:W2:Y:S01]  /*5ca0*/  LDTM.16dp32bit_t16_t31.x32 R4, tmem[UR12+0x20] ;  /* 0x0000200c000479ee */ /* 0x000ea20008aa0000 */
[----:B------:R-:W3:Y:S01]  /*5cb0*/  LDC R0, c[0x0][0x3b8] ;  /* 0x0000ee00ff007b82 */ /* 0x000ee20000000800 */
[----:B------:R-:W-:Y:S01]  /*5cc0*/  ISETP.LT.AND P3, PT, R38, UR19, !P0 ;  /* 0x0000001326007c0c */ /* 0x000fe2000c761270 */
[----:B------:R-:W4:Y:S01]  /*5cd0*/  @!P1 SYNCS.CCTL.IV [UR10+0xc008] ;  /* 0x00c00800ff0099b1 */ /* 0x000f22000800000a */
[----:B------:R-:W-:Y:S01]  /*5ce0*/  NOP ;  /* 0x0000000000007918 */ /* 0x000fe20000000000 */
[----:B--2---:R-:W-:-:S02]  /*5cf0*/  IMAD.MOV.U32 R40, RZ, RZ, R4 ;  /* 0x000000ffff287224 */ /* 0x004fc400078e0004 */
[----:B------:R-:W-:Y:S02]  /*5d00*/  IMAD.MOV.U32 R41, RZ, RZ, R6 ;  /* 0x000000ffff297224 */ /* 0x000fe400078e0006 */
[----:B------:R-:W-:Y:S02]  /*5d10*/  IMAD.MOV.U32 R42, RZ, RZ, R8 ;  /* 0x000000ffff2a7224 */ /* 0x000fe400078e0008 */
[----:B------:R-:W-:Y:S02]  /*5d20*/  IMAD.MOV.U32 R43, RZ, RZ, R10 ;  /* 0x000000ffff2b7224 */ /* 0x000fe400078e000a */
[----:B------:R-:W-:Y:S02]  /*5d30*/  IMAD.MOV.U32 R44, RZ, RZ, R5 ;  /* 0x000000ffff2c7224 */ /* 0x000fe400078e0005 */
[----:B------:R-:W-:Y:S01]  /*5d40*/  IMAD.MOV.U32 R45, RZ, RZ, R7 ;  /* 0x000000ffff2d7224 */ /* 0x000fe200078e0007 */
[----:B----4-:R-:W-:Y:S01]  /*5d50*/  STS.128 [R36], R40 ;  /* 0x0000002824007388 */ /* 0x010fe20000000c00 */
[----:B------:R-:W-:-:S02]  /*5d60*/  IMAD.MOV.U32 R46, RZ, RZ, R9 ;  /* 0x000000ffff2e7224 */ /* 0x000fc400078e0009 */
[----:B------:R-:W-:Y:S02]  /*5d70*/  IMAD.MOV.U32 R47, RZ, RZ, R11 ;  /* 0x000000ffff2f7224 */ /* 0x000fe400078e000b */
[----:B------:R-:W-:Y:S02]  /*5d80*/  IMAD.MOV.U32 R8, RZ, RZ, R12 ;  /* 0x000000ffff087224 */ /* 0x000fe400078e000c */
[----:B------:R-:W-:Y:S01]  /*5d90*/  IMAD.MOV.U32 R9, RZ, RZ, R14 ;  /* 0x000000ffff097224 */ /* 0x000fe200078e000e */
[----:B------:R2:W-:Y:S01]  /*5da0*/  STS.128 [R36+0x400], R44 ;  /* 0x0004002c24007388 */ /* 0x0005e20000000c00 */
[----:B------:R-:W-:Y:S02]  /*5db0*/  IMAD.MOV.U32 R48, RZ, RZ, R13 ;  /* 0x000000ffff307224 */ /* 0x000fe400078e000d */
[----:B------:R-:W-:Y:S01]  /*5dc0*/  IMAD.MOV.U32 R49, RZ, RZ, R15 ;  /* 0x000000ffff317224 */ /* 0x000fe200078e000f */
[----:B------:R-:W-:Y:S01]  /*5dd0*/  BAR.SYNC.DEFER_BLOCKING 0x0 ;  /* 0x0000000000007b1d */ /* 0x000fe20000010000 */
[----:B------:R-:W-:-:S02]  /*5de0*/  IMAD.MOV.U32 R10, RZ, RZ, R16 ;  /* 0x000000ffff0a7224 */ /* 0x000fc400078e0010 */
[----:B------:R-:W-:Y:S02]  /*5df0*/  IMAD.MOV.U32 R11, RZ, RZ, R18 ;  /* 0x000000ffff0b7224 */ /* 0x000fe400078e0012 */
[----:B------:R-:W-:Y:S02]  /*5e00*/  IMAD.MOV.U32 R50, RZ, RZ, R17 ;  /* 0x000000ffff327224 */ /* 0x000fe400078e0011 */
[----:B------:R-:W-:Y:S02]  /*5e10*/  IMAD.MOV.U32 R51, RZ, RZ, R19 ;  /* 0x000000ffff337224 */ /* 0x000fe400078e0013 */
[----:B------:R-:W-:Y:S02]  /*5e20*/  IMAD.MOV.U32 R18, RZ, RZ, R24 ;  /* 0x000000ffff127224 */ /* 0x000fe400078e0018 */
[----:B------:R-:W-:Y:S02]  /*5e30*/  IMAD.MOV.U32 R19, RZ, RZ, R26 ;  /* 0x000000ffff137224 */ /* 0x000fe400078e001a */
[----:B--2---:R-:W-:-:S02]  /*5e40*/  IMAD.MOV.U32 R46, RZ, RZ, R25 ;  /* 0x000000ffff2e7224 */ /* 0x004fc400078e0019 */
[----:B------:R-:W-:Y:S02]  /*5e50*/  IMAD.MOV.U32 R47, RZ, RZ, R27 ;  /* 0x000000ffff2f7224 */ /* 0x000fe400078e001b */
[----:B------:R-:W-:Y:S02]  /*5e60*/  IMAD.MOV.U32 R16, RZ, RZ, R20 ;  /* 0x000000ffff107224 */ /* 0x000fe400078e0014 */
[----:B------:R-:W-:Y:S02]  /*5e70*/  IMAD.MOV.U32 R17, RZ, RZ, R22 ;  /* 0x000000ffff117224 */ /* 0x000fe400078e0016 */
[----:B------:R-:W-:Y:S02]  /*5e80*/  IMAD.MOV.U32 R44, RZ, RZ, R21 ;  /* 0x000000ffff2c7224 */ /* 0x000fe400078e0015 */
[----:B------:R-:W-:Y:S01]  /*5e90*/  IMAD.MOV.U32 R45, RZ, RZ, R23 ;  /* 0x000000ffff2d7224 */ /* 0x000fe200078e0017 */
[----:B------:R-:W2:Y:S01]  /*5ea0*/  LDS.128 R40, [R37] ;  /* 0x0000000025287984 */ /* 0x000ea20000000c00 */
[----:B-1----:R-:W-:-:S02]  /*5eb0*/  IMAD R4, R2, UR4, RZ ;  /* 0x0000000402047c24 */ /* 0x002fc4000f8e02ff */
[----:B---3--:R-:W-:Y:S01]  /*5ec0*/  IMAD R5, R3, R0, RZ ;  /* 0x0000000003057224 */ /* 0x008fe200078e02ff */
[----:B------:R-:W-:Y:S01]  /*5ed0*/  LDS.128 R12, [R37+0x800] ;  /* 0x00080000250c7984 */ /* 0x000fe20000000c00 */
[----:B------:R-:W-:Y:S01]  /*5ee0*/  IMAD.MOV.U32 R52, RZ, RZ, R29 ;  /* 0x000000ffff347224 */ /* 0x000fe200078e001d */
[----:B------:R-:W-:Y:S01]  /*5ef0*/  BAR.SYNC.DEFER_BLOCKING 0x0 ;  /* 0x0000000000007b1d */ /* 0x000fe20000010000 */
[----:B------:R-:W-:Y:S01]  /*5f00*/  LEA R2, P1, R4, UR16, 0x2 ;  /* 0x0000001004027c11 */ /* 0x000fe2000f8210ff */
[----:B------:R-:W-:Y:S02]  /*5f10*/  IMAD R21, R0, 0x2, R5 ;  /* 0x0000000200157824 */ /* 0x000fe400078e0205 */
[----:B------:R-:W-:Y:S01]  /*5f20*/  IMAD.MOV.U32 R53, RZ, RZ, R31 ;  /* 0x000000ffff357224 */ /* 0x000fe200078e001f */
[----:B------:R-:W-:Y:S01]  /*5f30*/  LEA.HI.X.SX32 R20, R4, UR17, 0x2, P1 ;  /* 0x0000001104147c11 */ /* 0x000fe200088f16ff */
[----:B------:R-:W-:Y:S01]  /*5f40*/  IMAD.MOV.U32 R54, RZ, RZ, R33 ;  /* 0x000000ffff367224 */ /* 0x000fe200078e0021 */
[----:B------:R-:W-:Y:S01]  /*5f50*/  LEA R22, P5, R5, R2, 0x2 ;  /* 0x0000000205167211 */ /* 0x000fe200078a10ff */
[----:B------:R-:W-:Y:S01]  /*5f60*/  IMAD.MOV.U32 R55, RZ, RZ, R35 ;  /* 0x000000ffff377224 */ /* 0x000fe200078e0023 */
[----:B------:R-:W-:-:S02]  /*5f70*/  ISETP.LT.AND P1, PT, R3, UR19, !P0 ;  /* 0x0000001303007c0c */ /* 0x000fc4000c721270 */
[----:B------:R-:W-:Y:S02]  /*5f80*/  LEA.HI.X.SX32 R23, R5, R20, 0x2, P5 ;  /* 0x0000001405177211 */ /* 0x000fe400028f16ff */
[----:B------:R-:W-:Y:S02]  /*5f90*/  LEA R38, P5, R21, R2, 0x2 ;  /* 0x0000000215267211 */ /* 0x000fe400078a10ff */
[----:B------:R-:W-:Y:S02]  /*5fa0*/  LOP3.LUT R33, R3, 0xa, RZ, 0xfc, !PT ;  /* 0x0000000a03217812 */ /* 0x000fe400078efcff */
[----:B------:R-:W-:Y:S01]  /*5fb0*/  LEA.HI.X.SX32 R39, R21, R20, 0x2, P5 ;  /* 0x0000001415277211 */ /* 0x000fe200028f16ff */
[C---:B------:R-:W-:Y:S01]  /*5fc0*/  IMAD R21, R0.reuse, 0x2, R21 ;  /* 0x0000000200157824 */ /* 0x040fe200078e0215 */
[----:B------:R-:W-:Y:S02]  /*5fd0*/  ISETP.LT.AND P5, PT, R33, UR19, !P0 ;  /* 0x0000001321007c0c */ /* 0x000fe4000c7a1270 */
[----:B------:R-:W-:Y:S01]  /*5fe0*/  LOP3.LUT R33, R3, 0xe, RZ, 0xfc, !PT ;  /* 0x0000000e03217812 */ /* 0x000fe200078efcff */
[----:B------:R-:W-:Y:S01]  /*5ff0*/  IMAD R31, R0, 0x2, R21 ;  /* 0x00000002001f7824 */ /* 0x000fe200078e0215 */
[----:B------:R-:W-:Y:S04]  /*6000*/  STS.128 [R36], R8 ;  /* 0x0000000824007388 */ /* 0x000fe80000000c00 */
[----:B------:R1:W-:Y:S01]  /*6010*/  STS.128 [R36+0x400], R48 ;  /* 0x0004003024007388 */ /* 0x0003e20000000c00 */
[----:B------:R-:W-:Y:S01]  /*6020*/  BAR.SYNC.DEFER_BLOCKING 0x0 ;  /* 0x0000000000007b1d */ /* 0x000fe20000010000 */
[----:B-1----:R-:W-:-:S02]  /*6030*/  IMAD.MOV.U32 R48, RZ, RZ, R28 ;  /* 0x000000ffff307224 */ /* 0x002fc400078e001c */
[----:B------:R-:W-:Y:S02]  /*6040*/  IMAD.MOV.U32 R49, RZ, RZ, R30 ;  /* 0x000000ffff317224 */ /* 0x000fe400078e001e */
[----:B------:R-:W-:Y:S01]  /*6050*/  IMAD.MOV.U32 R50, RZ, RZ, R32 ;  /* 0x000000ffff327224 */ /* 0x000fe200078e0020 */
[C---:B------:R-:W-:Y:S01]  /*6060*/  LOP3.LUT R32, R3.reuse, 0xc, RZ, 0xfc, !PT ;  /* 0x0000000c03207812 */ /* 0x040fe200078efcff */
[----:B------:R-:W-:Y:S01]  /*6070*/  IMAD.MOV.U32 R51, RZ, RZ, R34 ;  /* 0x000000ffff337224 */ /* 0x000fe200078e0022 */
[----:B------:R-:W-:Y:S01]  /*6080*/  LOP3.LUT R34, R3, 0x10, RZ, 0xfc, !PT ;  /* 0x0000001003227812 */ /* 0x000fe200078efcff */
[----:B------:R-:W1:Y:S04]  /*6090*/  LDS.128 R24, [R37] ;  /* 0x0000000025187984 */ /* 0x000e680000000c00 */
[----:B------:R-:W-:Y:S01]  /*60a0*/  LDS.128 R8, [R37+0x800] ;  /* 0x0008000025087984 */ /* 0x000fe20000000c00 */
[----:B------:R-:W-:Y:S06]  /*60b0*/  BAR.SYNC.DEFER_BLOCKING 0x0 ;  /* 0x0000000000007b1d */ /* 0x000fec0000010000 */
[----:B------:R-:W-:Y:S04]  /*60c0*/  STS.128 [R36], R16 ;  /* 0x0000001024007388 */ /* 0x000fe80000000c00 */
[----:B------:R-:W-:Y:S01]  /*60d0*/  STS.128 [R36+0x400], R44 ;  /* 0x0004002c24007388 */ /* 0x000fe20000000c00 */
[----:B------:R-:W-:Y:S06]  /*60e0*/  BAR.SYNC.DEFER_BLOCKING 0x0 ;  /* 0x0000000000007b1d */ /* 0x000fec0000010000 */
[----:B------:R-:W3:Y:S04]  /*60f0*/  LDS.128 R16, [R37] ;  /* 0x0000000025107984 */ /* 0x000ee80000000c00 */
[----:B------:R-:W-:Y:S01]  /*6100*/  LDS.128 R4, [R37+0x800] ;  /* 0x0008000025047984 */ /* 0x000fe20000000c00 */
[----:B------:R-:W-:Y:S06]  /*6110*/  BAR.SYNC.DEFER_BLOCKING 0x0 ;  /* 0x0000000000007b1d */ /* 0x000fec0000010000 */
[----:B------:R-:W-:Y:S04]  /*6120*/  STS.128 [R36], R48 ;  /* 0x0000003024007388 */ /* 0x000fe80000000c00 */
[----:B------:R-:W-:Y:S01]  /*6130*/  STS.128 [R36+0x400], R52 ;  /* 0x0004003424007388 */ /* 0x000fe20000000c00 */
[----:B------:R-:W-:Y:S06]  /*6140*/  BAR.SYNC.DEFER_BLOCKING 0x0 ;  /* 0x0000000000007b1d */ /* 0x000fec0000010000 */
[----:B--2---:R2:W-:Y:S01]  /*6150*/  @P1 STG.E desc[UR22][R22.64], R40 ;  /* 0x0000002816001986 */ /* 0x0045e2000c101916 */
[----:B------:R-:W-:-:S03]  /*6160*/  LEA R28, P1, R21, R2, 0x2 ;  /* 0x00000002151c7211 */ /* 0x000fc600078210ff */
[----:B------:R-:W-:Y:S01]  /*6170*/  @P2 STG.E desc[UR22][R38.64], R41 ;  /* 0x0000002926002986 */ /* 0x000fe2000c101916 */
[----:B------:R-:W-:Y:S02]  /*6180*/  LEA R30, P2, R31, R2, 0x2 ;  /* 0x000000021f1e7211 */ /* 0x000fe400078410ff */
[-C--:B------:R-:W-:Y:S01]  /*6190*/  LEA.HI.X.SX32 R29, R21, R20.reuse, 0x2, P1 ;  /* 0x00000014151d7211 */ /* 0x080fe200008f16ff */
[----:B------:R-:W-:Y:S01]  /*61a0*/  IMAD R21, R0, 0x2, R31 ;  /* 0x0000000200157824 */ /* 0x000fe200078e021f */
[----:B------:R-:W-:Y:S02]  /*61b0*/  LEA.HI.X.SX32 R31, R31, R20, 0x2, P2 ;  /* 0x000000141f1f7211 */ /* 0x000fe400010f16ff */
[----:B------:R-:W-:Y:S01]  /*61c0*/  ISETP.LT.AND P2, PT, R32, UR19, !P0 ;  /* 0x0000001320007c0c */ /* 0x000fe2000c741270 */
[----:B------:R-:W-:Y:S01]  /*61d0*/  IMAD R35, R0, 0x2, R21 ;  /* 0x0000000200237824 */ /* 0x000fe200078e0215 */
[----:B------:R4:W-:Y:S01]  /*61e0*/  @P4 STG.E desc[UR22][R28.64], R42 ;  /* 0x0000002a1c004986 */ /* 0x0009e2000c101916 */
[----:B--2---:R-:W-:-:S02]  /*61f0*/  LEA R22, P1, R21, R2, 0x2 ;  /* 0x0000000215167211 */ /* 0x004fc400078210ff */
[----:B------:R-:W-:Y:S01]  /*6200*/  ISETP.LT.AND P4, PT, R33, UR19, !P0 ;  /* 0x0000001321007c0c */ /* 0x000fe2000c781270 */
[----:B------:R2:W-:Y:S01]  /*6210*/  @P6 STG.E desc[UR22][R30.64], R43 ;  /* 0x0000002b1e006986 */ /* 0x0005e2000c101916 */
[----:B------:R-:W-:Y:S02]  /*6220*/  LEA R32, P6, R35, R2, 0x2 ;  /* 0x0000000223207211 */ /* 0x000fe400078c10ff */
[-C--:B------:R-:W-:Y:S01]  /*6230*/  LEA.HI.X.SX32 R23, R21, R20.reuse, 0x2, P1 ;  /* 0x0000001415177211 */ /* 0x080fe200008f16ff */
[----:B------:R-:W5:Y:S01]  /*6240*/  LDS.128 R40, [R37] ;  /* 0x0000000025287984 */ /* 0x000f620000000c00 */
[----:B------:R-:W-:Y:S01]  /*6250*/  LEA.HI.X.SX32 R33, R35, R20, 0x2, P6 ;  /* 0x0000001423217211 */ /* 0x000fe200030f16ff */
[----:B------:R-:W-:Y:S01]  /*6260*/  IMAD R35, R0, 0x2, R35 ;  /* 0x0000000200237824 */ /* 0x000fe200078e0223 */
[----:B------:R-:W-:Y:S01]  /*6270*/  ISETP.LT.AND P1, PT, R34, UR19, !P0 ;  /* 0x0000001322007c0c */ /* 0x000fe2000c721270 */
[----:B-1----:R-:W-:Y:S01]  /*6280*/  @P3 STG.E desc[UR22][R22.64], R24 ;  /* 0x0000001816003986 */ /* 0x002fe2000c101916 */
[----:B------:R-:W-:Y:S01]  /*6290*/  LOP3.LUT R34, R3, 0x14, RZ, 0xfc, !PT ;  /* 0x0000001403227812 */ /* 0x000fe200078efcff */
[----:B------:R-:W-:Y:S01]  /*62a0*/  IMAD R21, R0, 0x2, R35 ;  /* 0x0000000200157824 */ /* 0x000fe200078e0223 */
[----:B----4-:R-:W-:Y:S01]  /*62b0*/  LEA R28, P3, R35, R2, 0x2 ;  /* 0x00000002231c7211 */ /* 0x010fe200078610ff */
[----:B------:R1:W-:Y:S01]  /*62c0*/  @P5 STG.E desc[UR22][R32.64], R25 ;  /* 0x0000001920005986 */ /* 0x0003e2000c101916 */
[----:B--2---:R-:W-:-:S02]  /*62d0*/  LOP3.LUT R31, R3, 0x12, RZ, 0xfc, !PT ;  /* 0x00000012031f7812 */ /* 0x004fc400078efcff */
[----:B------:R-:W-:Y:S01]  /*62e0*/  LEA R30, P6, R21, R2, 0x2 ;  /* 0x00000002151e7211 */ /* 0x000fe200078c10ff */
[----:B------:R-:W2:Y:S01]  /*62f0*/  LDS.128 R36, [R37+0x800] ;  /* 0x0008000025247984 */ /* 0x000ea20000000c00 */
[-C--:B------:R-:W-:Y:S01]  /*6300*/  LEA.HI.X.SX32 R29, R35, R20.reuse, 0x2, P3 ;  /* 0x00000014231d7211 */ /* 0x080fe200018f16ff */
[C---:B------:R-:W-:Y:S01]  /*6310*/  IMAD R35, R0.reuse, 0x2, R21 ;  /* 0x0000000200237824 */ /* 0x040fe200078e0215 */
[----:B------:R-:W-:Y:S02]  /*6320*/  ISETP.LT.AND P5, PT, R31, UR19, !P0 ;  /* 0x000000131f007c0c */ /* 0x000fe4000c7a1270 */
[----:B------:R-:W-:Y:S01]  /*6330*/  LEA.HI.X.SX32 R31, R21, R20, 0x2, P6 ;  /* 0x00000014151f7211 */ /* 0x000fe200030f16ff */
[----:B------:R-:W-:Y:S01]  /*6340*/  IMAD R21, R0, 0x2, R35 ;  /* 0x0000000200157824 */ /* 0x000fe200078e0223 */
[----:B------:R4:W-:Y:S01]  /*6350*/  @P2 STG.E desc[UR22][R28.64], R26 ;  /* 0x0000001a1c002986 */ /* 0x0009e2000c101916 */
[----:B-1----:R-:W-:Y:S02]  /*6360*/  LOP3.LUT R25, R3, 0x16, RZ, 0xfc, !PT ;  /* 0x0000001603197812 */ /* 0x002fe400078efcff */
[-C--:B------:R-:W-:Y:S01]  /*6370*/  LEA R22, P2, R35, R2.reuse, 0x2 ;  /* 0x0000000223167211 */ /* 0x080fe200078410ff */
[----:B------:R1:W-:Y:S01]  /*6380*/  @P4 STG.E desc[UR22][R30.64], R27 ;  /* 0x0000001b1e004986 */ /* 0x0003e2000c101916 */
[----:B------:R-:W-:-:S02]  /*6390*/  LEA R24, P6, R21, R2, 0x2 ;  /* 0x0000000215187211 */ /* 0x000fc400078c10ff */
[----:B------:R-:W-:Y:S02]  /*63a0*/  ISETP.LT.AND P4, PT, R25, UR19, !P0 ;  /* 0x0000001319007c0c */ /* 0x000fe4000c781270 */
[-C--:B------:R-:W-:Y:S02]  /*63b0*/  LEA.HI.X.SX32 R23, R35, R20.reuse, 0x2, P2 ;  /* 0x0000001423177211 */ /* 0x080fe400010f16ff */
[----:B------:R-:W-:Y:S01]  /*63c0*/  LEA.HI.X.SX32 R25, R21, R20, 0x2, P6 ;  /* 0x0000001415197211 */ /* 0x000fe200030f16ff */
[----:B------:R-:W-:Y:S01]  /*63d0*/  IMAD R21, R0, 0x2, R21 ;  /* 0x0000000200157824 */ /* 0x000fe200078e0215 */
[----:B------:R-:W-:Y:S01]  /*63e0*/  ISETP.LT.AND P3, PT, R34, UR19, !P0 ;  /* 0x0000001322007c0c */ /* 0x000fe2000c761270 */
[----:B---3--:R3:W-:Y:S01]  /*63f0*/  @P1 STG.E desc[UR22][R22.64], R16 ;  /* 0x0000001016001986 */ /* 0x0087e2000c101916 */
[----:B------:R-:W-:Y:S01]  /*6400*/  LOP3.LUT R32, R3, 0x18, RZ, 0xfc, !PT ;  /* 0x0000001803207812 */ /* 0x000fe200078efcff */
[----:B----4-:R-:W-:Y:S01]  /*6410*/  IMAD R29, R0, 0x2, R21 ;  /* 0x00000002001d7824 */ /* 0x010fe200078e0215 */
[----:B------:R-:W-:Y:S01]  /*6420*/  LEA R26, P1, R21, R2, 0x2 ;  /* 0x00000002151a7211 */ /* 0x000fe200078210ff */
[----:B------:R4:W-:Y:S01]  /*6430*/  @P5 STG.E desc[UR22][R24.64], R17 ;  /* 0x0000001118005986 */ /* 0x0009e2000c101916 */
[----:B-1----:R-:W-:-:S02]  /*6440*/  LOP3.LUT R31, R3, 0x1a, RZ, 0xfc, !PT ;  /* 0x0000001a031f7812 */ /* 0x002fc400078efcff */
[----:B------:R-:W-:Y:S02]  /*6450*/  LEA R28, P6, R29, R2, 0x2 ;  /* 0x000000021d1c7211 */ /* 0x000fe400078c10ff */
[-C--:B------:R-:W-:Y:S01]  /*6460*/  LEA.HI.X.SX32 R27, R21, R20.reuse, 0x2, P1 ;  /* 0x00000014151b7211 */ /* 0x080fe200008f16ff */
[----:B------:R-:W-:Y:S01]  /*6470*/  IMAD R21, R0, 0x2, R29 ;  /* 0x0000000200157824 */ /* 0x000fe200078e021d */
[----:B------:R-:W-:Y:S02]  /*6480*/  LEA.HI.X.SX32 R29, R29, R20, 0x2, P6 ;  /* 0x000000141d1d7211 */ /* 0x000fe400030f16ff */
[----:B------:R-:W-:Y:S01]  /*6490*/  ISETP.LT.AND P2, PT, R32, UR19, !P0 ;  /* 0x0000001320007c0c */ /* 0x000fe2000c741270 */
[----:B------:R1:W-:Y:S01]  /*64a0*/  @P3 STG.E desc[UR22][R26.64], R18 ;  /* 0x000000121a003986 */ /* 0x0003e2000c101916 */
[----:B---3--:R-:W-:Y:S01]  /*64b0*/  LEA R16, P3, R21, R2, 0x2 ;  /* 0x0000000215107211 */ /* 0x008fe200078610ff */
[----:B----4-:R-:W-:Y:S01]  /*64c0*/  IMAD R25, R0, 0x2, R21 ;  /* 0x0000000200197824 */ /* 0x010fe200078e0215 */
[----:B------:R-:W-:Y:S01]  /*64d0*/  LOP3.LUT R23, R3, 0x1e, RZ, 0xfc, !PT ;  /* 0x0000001e03177812 */ /* 0x000fe200078efcff */
[----:B------:R3:W-:Y:S01]  /*64e0*/  @P4 STG.E desc[UR22][R28.64], R19 ;  /* 0x000000131c004986 */ /* 0x0007e2000c101916 */
[----:B------:R-:W-:-:S02]  /*64f0*/  ISETP.LT.AND P5, PT, R31, UR19, !P0 ;  /* 0x000000131f007c0c */ /* 0x000fc4000c7a1270 */
[----:B------:R-:W-:Y:S02]  /*6500*/  LEA R22, P4, R25, R2, 0x2 ;  /* 0x0000000219167211 */ /* 0x000fe400078810ff */
[-C--:B------:R-:W-:Y:S02]  /*6510*/  LEA.HI.X.SX32 R17, R21, R20.reuse, 0x2, P3 ;  /* 0x0000001415117211 */ /* 0x080fe400018f16ff */
[----:B------:R-:W-:Y:S02]  /*6520*/  ISETP.LT.AND P3, PT, R23, UR19, !P0 ;  /* 0x0000001317007c0c */ /* 0x000fe4000c761270 */
[----:B------:R-:W-:Y:S01]  /*6530*/  LEA.HI.X.SX32 R23, R25, R20, 0x2, P4 ;  /* 0x0000001419177211 */ /* 0x000fe200020f16ff */
[C---:B------:R-:W-:Y:S01]  /*6540*/  IMAD R25, R0.reuse, 0x2, R25 ;  /* 0x0000000200197824 */ /* 0x040fe200078e0219 */
[C---:B------:R-:W-:Y:S01]  /*6550*/  LOP3.LUT R30, R3.reuse, 0x1c, RZ, 0xfc, !PT ;  /* 0x0000001c031e7812 */ /* 0x040fe200078efcff */
[----:B-----5:R-:W-:Y:S01]  /*6560*/  @P2 STG.E desc[UR22][R16.64], R40 ;  /* 0x0000002810002986 */ /* 0x020fe2000c101916 */
[C---:B------:R-:W-:Y:S01]  /*6570*/  LOP3.LUT R24, R3.reuse, 0x20, RZ, 0xfc, !PT ;  /* 0x0000002003187812 */ /* 0x040fe200078efcff */
[----:B------:R-:W-:Y:S01]  /*6580*/  IMAD R21, R0, 0x2, R25 ;  /* 0x0000000200157824 */ /* 0x000fe200078e0219 */
[----:B------:R-:W-:Y:S01]  /*6590*/  ISETP.LT.AND P1, PT, R30, UR19, !P0 ;  /* 0x000000131e007c0c */ /* 0x000fe2000c721270 */
[----:B------:R4:W-:Y:S01]  /*65a0*/  @P5 STG.E desc[UR22][R22.64], R41 ;  /* 0x0000002916005986 */ /* 0x0009e2000c101916 */
[----:B-1----:R-:W-:-:S02]  /*65b0*/  LOP3.LUT R27, R3, 0x22, RZ, 0xfc, !PT ;  /* 0x00000022031b7812 */ /* 0x002fc400078efcff */
[----:B------:R-:W-:Y:S02]  /*65c0*/  ISETP.LT.AND P4, PT, R24, UR19, !P0 ;  /* 0x0000001318007c0c */ /* 0x000fe4000c781270 */
[-C--:B------:R-:W-:Y:S02]  /*65d0*/  LEA R18, P2, R25, R2.reuse, 0x2 ;  /* 0x0000000219127211 */ /* 0x080fe400078410ff */
[----:B------:R-:W-:Y:S02]  /*65e0*/  LEA R24, P6, R21, R2, 0x2 ;  /* 0x0000000215187211 */ /* 0x000fe400078c10ff */
[----:B------:R-:W-:Y:S01]  /*65f0*/  ISETP.LT.AND P5, PT, R27, UR19, !P0 ;  /* 0x000000131b007c0c */ /* 0x000fe2000c7a1270 */
[C---:B------:R-:W-:Y:S01]  /*6600*/  IMAD R27, R0.reuse, 0x2, R21 ;  /* 0x00000002001b7824 */ /* 0x040fe200078e0215 */
[-C--:B---3--:R-:W-:Y:S02]  /*6610*/  LEA.HI.X.SX32 R19, R25, R20.reuse, 0x2, P2 ;  /* 0x0000001419137211 */ /* 0x088fe400010f16ff */
[----:B------:R-:W-:Y:S01]  /*6620*/  LEA.HI.X.SX32 R25, R21, R20, 0x2, P6 ;  /* 0x0000001415197211 */ /* 0x000fe200030f16ff */
[----:B------:R-:W-:Y:S01]  /*6630*/  IMAD R21, R0, 0x2, R27 ;  /* 0x0000000200157824 */ /* 0x000fe200078e021b */
[----:B----4-:R-:W-:Y:S01]  /*6640*/  LOP3.LUT R23, R3, 0x26, RZ, 0xfc, !PT ;  /* 0x0000002603177812 */ /* 0x010fe200078efcff */
[----:B------:R1:W-:Y:S01]  /*6650*/  @P1 STG.E desc[UR22][R18.64], R42 ;  /* 0x0000002a12001986 */ /* 0x0003e2000c101916 */
[----:B------:R-:W-:-:S02]  /*6660*/  LEA R16, P1, R27, R2, 0x2 ;  /* 0x000000021b107211 */ /* 0x000fc400078210ff */
[----:B------:R-:W-:Y:S01]  /*6670*/  LEA R22, P6, R21, R2, 0x2 ;  /* 0x0000000215167211 */ /* 0x000fe200078c10ff */
[----:B------:R3:W-:Y:S01]  /*6680*/  @P3 STG.E desc[UR22][R24.64], R43 ;  /* 0x0000002b18003986 */ /* 0x0007e2000c101916 */
[----:B------:R-:W-:Y:S02]  /*6690*/  ISETP.LT.AND P3, PT, R23, UR19, !P0 ;  /* 0x0000001317007c0c */ /* 0x000fe4000c761270 */
[-C--:B------:R-:W-:Y:S02]  /*66a0*/  LEA.HI.X.SX32 R17, R27, R20.reuse, 0x2, P1 ;  /* 0x000000141b117211 */ /* 0x080fe400008f16ff */
[----:B------:R-:W-:Y:S01]  /*66b0*/  LEA.HI.X.SX32 R23, R21, R20, 0x2, P6 ;  /* 0x0000001415177211 */ /* 0x000fe200030f16ff */
[----:B------:R-:W-:Y:S01]  /*66c0*/  IMAD R21, R0, 0x2, R21 ;  /* 0x0000000200157824 */ /* 0x000fe200078e0215 */
[C---:B------:R-:W-:Y:S01]  /*66d0*/  LOP3.LUT R26, R3.reuse, 0x24, RZ, 0xfc, !PT ;  /* 0x00000024031a7812 */ /* 0x040fe200078efcff */
[----:B------:R4:W-:Y:S01]  /*66e0*/  @P4 STG.E desc[UR22][R16.64], R12 ;  /* 0x0000000c10004986 */ /* 0x0009e2000c101916 */
[----:B------:R-:W-:-:S02]  /*66f0*/  LOP3.LUT R27, R3, 0x2a, RZ, 0xfc, !PT ;  /* 0x0000002a031b7812 */ /* 0x000fc400078efcff */
[C---:B-1----:R-:W-:Y:S01]  /*6700*/  LEA R18, P4, R21.reuse, R2, 0x2 ;  /* 0x0000000215127211 */ /* 0x042fe200078810ff */
[----:B---3--:R-:W-:Y:S01]  /*6710*/  IMAD R25, R0, 0x2, R21 ;  /* 0x0000000200197824 */ /* 0x008fe200078e0215 */
[----:B------:R-:W-:Y:S01]  /*6720*/  ISETP.LT.AND P2, PT, R26, UR19, !P0 ;  /* 0x000000131a007c0c */ /* 0x000fe2000c741270 */
[----:B------:R1:W-:Y:S01]  /*6730*/  @P5 STG.E desc[UR22][R22.64], R13 ;  /* 0x0000000d16005986 */ /* 0x0003e2000c101916 */
[----:B------:R-:W-:Y:S01]  /*6740*/  LEA.HI.X.SX32 R19, R21, R20, 0x2, P4 ;  /* 0x0000001415137211 */ /* 0x000fe200020f16ff */
[----:B------:R-:W-:Y:S01]  /*6750*/  IMAD R21, R0, 0x2, R25 ;  /* 0x0000000200157824 */ /* 0x000fe200078e0219 */
[----:B------:R-:W-:Y:S02]  /*6760*/  LEA R24, P6, R25, R2, 0x2 ;  /* 0x0000000219187211 */ /* 0x000fe400078c10ff */
[----:B------:R-:W-:Y:S02]  /*6770*/  LOP3.LUT R26, R3, 0x28, RZ, 0xfc, !PT ;  /* 0x00000028031a7812 */ /* 0x000fe400078efcff */
[----:B------:R-:W-:-:S02]  /*6780*/  LEA.HI.X.SX32 R25, R25, R20, 0x2, P6 ;  /* 0x0000001419197211 */ /* 0x000fc400030f16ff */
[----:B----4-:R-:W-:Y:S02]  /*6790*/  LOP3.LUT R17, R3, 0x2e, RZ, 0xfc, !PT ;  /* 0x0000002e03117812 */ /* 0x010fe400078efcff */
[----:B------:R-:W-:Y:S01]  /*67a0*/  ISETP.LT.AND P1, PT, R26, UR19, !P0 ;  /* 0x000000131a007c0c */ /* 0x000fe2000c721270 */
[----:B-1----:R-:W-:Y:S01]  /*67b0*/  IMAD R23, R0, 0x2, R21 ;  /* 0x0000000200177824 */ /* 0x002fe200078e0215 */
[----:B------:R1:W-:Y:S01]  /*67c0*/  @P2 STG.E desc[UR22][R18.64], R14 ;  /* 0x0000000e12002986 */ /* 0x0003e2000c101916 */
[----:B------:R-:W-:Y:S02]  /*67d0*/  ISETP.LT.AND P5, PT, R27, UR19, !P0 ;  /* 0x000000131b007c0c */ /* 0x000fe4000c7a1270 */
[-C--:B------:R-:W-:Y:S01]  /*67e0*/  LEA R12, P2, R21, R2.reuse, 0x2 ;  /* 0x00000002150c7211 */ /* 0x080fe200078410ff */
[----:B------:R3:W-:Y:S01]  /*67f0*/  @P3 STG.E desc[UR22][R24.64], R15 ;  /* 0x0000000f18003986 */ /* 0x0007e2000c101916 */
[----:B------:R-:W-:Y:S02]  /*6800*/  LEA R16, P6, R23, R2, 0x2 ;  /* 0x0000000217107211 */ /* 0x000fe400078c10ff */
[----:B------:R-:W-:-:S02]  /*6810*/  ISETP.LT.AND P3, PT, R17, UR19, !P0 ;  /* 0x0000001311007c0c */ /* 0x000fc4000c761270 */
[-C--:B------:R-:W-:Y:S01]  /*6820*/  LEA.HI.X.SX32 R17, R23, R20.reuse, 0x2, P6 ;  /* 0x0000001417117211 */ /* 0x080fe200030f16ff */
[C---:B------:R-:W-:Y:S01]  /*6830*/  IMAD R23, R0.reuse, 0x2, R23 ;  /* 0x0000000200177824 */ /* 0x040fe200078e0217 */
[----:B------:R-:W-:Y:S02]  /*6840*/  LOP3.LUT R26, R3, 0x2c, RZ, 0xfc, !PT ;  /* 0x0000002c031a7812 */ /* 0x000fe400078efcff */
[----:B------:R-:W-:Y:S01]  /*6850*/  LEA.HI.X.SX32 R13, R21, R20, 0x2, P2 ;  /* 0x00000014150d7211 */ /* 0x000fe200010f16ff */
[----:B------:R-:W-:Y:S01]  /*6860*/  IMAD R21, R0, 0x2, R23 ;  /* 0x0000000200157824 */ /* 0x000fe200078e0217 */
[----:B------:R-:W-:Y:S02]  /*6870*/  ISETP.LT.AND P4, PT, R26, UR19, !P0 ;  /* 0x000000131a007c0c */ /* 0x000fe4000c781270 */
[----:B-1----:R-:W-:Y:S01]  /*6880*/  LOP3.LUT R19, R3, 0x34, RZ, 0xfc, !PT ;  /* 0x0000003403137812 */ /* 0x002fe200078efcff */
[----:B------:R1:W-:Y:S01]  /*6890*/  @P1 STG.E desc[UR22][R12.64], R8 ;  /* 0x000000080c001986 */ /* 0x0003e2000c101916 */
[----:B------:R-:W-:-:S02]  /*68a0*/  LEA R18, P6, R21, R2, 0x2 ;  /* 0x0000000215127211 */ /* 0x000fc400078c10ff */
[----:B------:R-:W-:Y:S01]  /*68b0*/  LOP3.LUT R22, R3, 0x30, RZ, 0xfc, !PT ;  /* 0x0000003003167812 */ /* 0x000fe200078efcff */
[----:B------:R4:W-:Y:S01]  /*68c0*/  @P5 STG.E desc[UR22][R16.64], R9 ;  /* 0x0000000910005986 */ /* 0x0009e2000c101916 */
[----:B------:R-:W-:Y:S02]  /*68d0*/  LEA R14, P1, R23, R2, 0x2 ;  /* 0x00000002170e7211 */ /* 0x000fe400078210ff */
[----:B------:R-:W-:Y:S02]  /*68e0*/  ISETP.LT.AND P5, PT, R19, UR19, !P0 ;  /* 0x0000001313007c0c */ /* 0x000fe4000c7a1270 */
[-C--:B------:R-:W-:Y:S01]  /*68f0*/  LEA.HI.X.SX32 R19, R21, R20.reuse, 0x2, P6 ;  /* 0x0000001415137211 */ /* 0x080fe200030f16ff */
[----:B------:R-:W-:Y:S01]  /*6900*/  IMAD R21, R0, 0x2, R21 ;  /* 0x0000000200157824 */ /* 0x000fe200078e0215 */
[----:B------:R-:W-:Y:S02]  /*6910*/  ISETP.LT.AND P2, PT, R22, UR19, !P0 ;  /* 0x0000001316007c0c */ /* 0x000fe4000c741270 */
[----:B---3--:R-:W-:Y:S01]  /*6920*/  LEA.HI.X.SX32 R15, R23, R20, 0x2, P1 ;  /* 0x00000014170f7211 */ /* 0x008fe200008f16ff */
[----:B-1----:R-:W-:Y:S01]  /*6930*/  IMAD R13, R0, 0x2, R21 ;  /* 0x00000002000d7824 */ /* 0x002fe200078e0215 */
[----:B------:R-:W-:-:S02]  /*6940*/  LOP3.LUT R22, R3, 0x32, RZ, 0xfc, !PT ;  /* 0x0000003203167812 */ /* 0x000fc400078efcff */
[----:B----4-:R-:W-:Y:S01]  /*6950*/  LOP3.LUT R16, R3, 0x38, RZ, 0xfc, !PT ;  /* 0x0000003803107812 */ /* 0x010fe200078efcff */
[----:B------:R1:W-:Y:S01]  /*6960*/  @P4 STG.E desc[UR22][R14.64], R10 ;  /* 0x0000000a0e004986 */ /* 0x0003e2000c101916 */
[----:B------:R-:W-:Y:S02]  /*6970*/  ISETP.LT.AND P1, PT, R22, UR19, !P0 ;  /* 0x0000001316007c0c */ /* 0x000fe4000c721270 */
[-C--:B------:R-:W-:Y:S01]  /*6980*/  LEA R12, P6, R13, R2.reuse, 0x2 ;  /* 0x000000020d0c7211 */ /* 0x080fe200078c10ff */
[----:B------:R3:W-:Y:S01]  /*6990*/  @P3 STG.E desc[UR22][R18.64], R11 ;  /* 0x0000000b12003986 */ /* 0x0007e2000c101916 */
[----:B------:R-:W-:Y:S02]  /*69a0*/  LEA R8, P3, R21, R2, 0x2 ;  /* 0x0000000215087211 */ /* 0x000fe400078610ff */
[----:B------:R-:W-:Y:S02]  /*69b0*/  LOP3.LUT R22, R3, 0x36, RZ, 0xfc, !PT ;  /* 0x0000003603167812 */ /* 0x000fe400078efcff */
[----:B------:R-:W-:-:S02]  /*69c0*/  LEA.HI.X.SX32 R9, R21, R20, 0x2, P3 ;  /* 0x0000001415097211 */ /* 0x000fc400018f16ff */
[----:B------:R-:W-:Y:S01]  /*69d0*/  ISETP.LT.AND P3, PT, R16, UR19, !P0 ;  /* 0x0000001310007c0c */ /* 0x000fe2000c761270 */
[C---:B-1----:R-:W-:Y:S01]  /*69e0*/  IMAD R15, R0.reuse, 0x2, R13 ;  /* 0x00000002000f7824 */ /* 0x042fe200078e020d */
[----:B------:R-:W-:Y:S01]  /*69f0*/  LOP3.LUT R10, R3, 0x3a, RZ, 0xfc, !PT ;  /* 0x0000003a030a7812 */ /* 0x000fe200078efcff */
[----:B------:R1:W-:Y:S01]  /*6a00*/  @P2 STG.E desc[UR22][R8.64], R4 ;  /* 0x0000000408002986 */ /* 0x0003e2000c101916 */
[----:B------:R-:W-:Y:S01]  /*6a10*/  LEA.HI.X.SX32 R13, R13, R20, 0x2, P6 ;  /* 0x000000140d0d7211 */ /* 0x000fe200030f16ff */
[----:B------:R-:W-:Y:S01]  /*6a20*/  IMAD R17, R0, 0x2, R15 ;  /* 0x0000000200117824 */ /* 0x000fe200078e020f */
[----:B------:R-:W-:Y:S02]  /*6a30*/  ISETP.LT.AND P2, PT, R10, UR19, !P0 ;  /* 0x000000130a007c0c */ /* 0x000fe4000c741270 */
[----:B---3--:R-:W-:Y:S01]  /*6a40*/  LOP3.LUT R18, R3, 0x3c, RZ, 0xfc, !PT ;  /* 0x0000003c03127812 */ /* 0x008fe200078efcff */
[----:B------:R-:W-:Y:S01]  /*6a50*/  IMAD R19, R0, 0x2, R17 ;  /* 0x0000000200137824 */ /* 0x000fe200078e0211 */
[----:B------:R3:W-:Y:S01]  /*6a60*/  @P1 STG.E desc[UR22][R12.64], R5 ;  /* 0x000000050c001986 */ /* 0x0007e2000c101916 */
[----:B------:R-:W-:-:S02]  /*6a70*/  LEA R10, P6, R15, R2, 0x2 ;  /* 0x000000020f0a7211 */ /* 0x000fc400078c10ff */
[----:B------:R-:W-:Y:S01]  /*6a80*/  LOP3.LUT R16, R3, 0x3e, RZ, 0xfc, !PT ;  /* 0x0000003e03107812 */ /* 0x000fe200078efcff */
[C---:B------:R-:W-:Y:S01]  /*6a90*/  IMAD R3, R0.reuse, 0x2, R19 ;  /* 0x0000000200037824 */ /* 0x040fe200078e0213 */
[----:B------:R-:W-:Y:S02]  /*6aa0*/  LEA R14, P1, R17, R2, 0x2 ;  /* 0x00000002110e7211 */ /* 0x000fe400078210ff */
[-C--:B------:R-:W-:Y:S01]  /*6ab0*/  LEA.HI.X.SX32 R11, R15, R20.reuse, 0x2, P6 ;  /* 0x000000140f0b7211 */ /* 0x080fe200030f16ff */
[C---:B------:R-:W-:Y:S01]  /*6ac0*/  IMAD R21, R0.reuse, 0x2, R3 ;  /* 0x0000000200157824 */ /* 0x040fe200078e0203 */
[----:B------:R-:W-:Y:S02]  /*6ad0*/  LEA.HI.X.SX32 R15, R17, R20, 0x2, P1 ;  /* 0x00000014110f7211 */ /* 0x000fe400008f16ff */
[-C--:B-1----:R-:W-:Y:S01]  /*6ae0*/  LEA R8, P6, R19, R2.reuse, 0x2 ;  /* 0x0000000213087211 */ /* 0x082fe200078c10ff */
[----:B------:R-:W-:Y:S01]  /*6af0*/  IMAD R17, R0, 0x2, R21 ;  /* 0x0000000200117824 */ /* 0x000fe200078e0215 */
[----:B------:R-:W-:Y:S01]  /*6b00*/  LEA R4, P1, R3, R2, 0x2 ;  /* 0x0000000203047211 */ /* 0x000fe200078210ff */
[----:B------:R1:W-:Y:S01]  /*6b10*/  @P5 STG.E desc[UR22][R10.64], R6 ;  /* 0x000000060a005986 */ /* 0x0003e2000c101916 */
[----:B------:R-:W-:-:S02]  /*6b20*/  ISETP.LT.AND P4, PT, R22, UR19, !P0 ;  /* 0x0000001316007c0c */ /* 0x000fc4000c781270 */
[-C--:B------:R-:W-:Y:S02]  /*6b30*/  LEA.HI.X.SX32 R9, R19, R20.reuse, 0x2, P6 ;  /* 0x0000001413097211 */ /* 0x080fe400030f16ff */
[----:B---3--:R-:W-:Y:S02]  /*6b40*/  LEA.HI.X.SX32 R5, R3, R20, 0x2, P1 ;  /* 0x0000001403057211 */ /* 0x008fe400008f16ff */
[C---:B------:R-:W-:Y:S02]  /*6b50*/  LEA R12, P6, R21.reuse, R2, 0x2 ;  /* 0x00000002150c7211 */ /* 0x040fe400078c10ff */
[----:B------:R-:W-:Y:S02]  /*6b60*/  ISETP.LT.AND P1, PT, R18, UR19, !P0 ;  /* 0x0000001312007c0c */ /* 0x000fe4000c721270 */
[----:B------:R-:W-:Y:S02]  /*6b70*/  ISETP.LT.AND P0, PT, R16, UR19, !P0 ;  /* 0x0000001310007c0c */ /* 0x000fe4000c701270 */
[----:B------:R-:W-:Y:S01]  /*6b80*/  LEA.HI.X.SX32 R13, R21, R20, 0x2, P6 ;  /* 0x00000014150d7211 */ /* 0x000fe200030f16ff */
[----:B------:R1:W-:Y:S01]  /*6b90*/  @P4 STG.E desc[UR22][R14.64], R7 ;  /* 0x000000070e004986 */ /* 0x0003e2000c101916 */
[----:B------:R-:W-:-:S03]  /*6ba0*/  LEA R2, P6, R17, R2, 0x2 ;  /* 0x0000000211027211 */ /* 0x000fc600078c10ff */
[----:B--2---:R1:W-:Y:S01]  /*6bb0*/  @P3 STG.E desc[UR22][R8.64], R36 ;  /* 0x0000002408003986 */ /* 0x0043e2000c101916 */
[----:B------:R-:W-:-:S03]  /*6bc0*/  LEA.HI.X.SX32 R3, R17, R20, 0x2, P6 ;  /* 0x0000001411037211 */ /* 0x000fc600030f16ff */
[----:B------:R1:W-:Y:S04]  /*6bd0*/  @P2 STG.E desc[UR22][R4.64], R37 ;  /* 0x0000002504002986 */ /* 0x0003e8000c101916 */
[----:B------:R1:W-:Y:S04]  /*6be0*/  @P1 STG.E desc[UR22][R12.64], R38 ;  /* 0x000000260c001986 */ /* 0x0003e8000c101916 */
[----:B------:R1:W-:Y:S01]  /*6bf0*/  @P0 STG.E desc[UR22][R2.64], R39 ;  /* 0x0000002702000986 */ /* 0x0003e2000c101916 */
[----:B------:R-:W-:Y:S06]  /*6c00*/  BAR.SYNC.DEFER_BLOCKING 0x0 ;  /* 0x0000000000007b1d */ /* 0x000fec0000010000 */
[----:B------:R-:W-:Y:S05]  /*6c10*/  BRA.U UP0, `(.L_x_13) ;  /* 0x0000000100a07547 */ /* 0x000fea000b800000 */
[----:B------:R-:W2:Y:S01]  /*6c20*/  S2UR UR5, SR_CgaCtaId ;  /* 0x00000000000579c3 */ /* 0x000ea20000008800 */
[----:B------:R-:W-:Y:S01]  /*6c30*/  NOP ;  /* 0x0000000000007918 */ /* 0x000fe20000000000 */
[----:B------:R-:W-:Y:S01]  /*6c40*/  UMOV UR4, 0x50 ;  /* 0x0000005000047882 */ /* 0x000fe20000000000 */
[----:B------:R-:W-:Y:S02]  /*6c50*/  IMAD.U32 R0, RZ, RZ, UR27 ;  /* 0x0000001bff007e24 */ /* 0x000fe4000f8e00ff */
[----:B-1----:R-:W-:Y:S02]  /*6c60*/  IMAD.MOV.U32 R3, RZ, RZ, 0x3 ;  /* 0x00000003ff037424 */ /* 0x002fe400078e00ff */
[----:B------:R-:W-:Y:S01]  /*6c70*/  IMAD.MOV.U32 R7, RZ, RZ, 0x1 ;  /* 0x00000001ff077424 */ /* 0x000fe200078e00ff */
[----:B------:R-:W-:-:S04]  /*6c80*/  LOP3.LUT R0, R0, 0xffff, RZ, 0xc0, !PT ;  /* 0x0000ffff00007812 */ /* 0x000fc800078ec0ff */
[----:B------:R-:W-:-:S05]  /*6c90*/  SHF.R.U32.HI R0, RZ, 0x5, R0 ;  /* 0x00000005ff007819 */ /* 0x000fca0000011600 */
[----:B------:R-:W-:Y:S01]  /*6ca0*/  VIADD R2, R0, 0x10 ;  /* 0x0000001000027836 */ /* 0x000fe20000000000 */
[----:B------:R-:W-:Y:S01]  /*6cb0*/  SHF.L.U32 R0, R3, R0, RZ ;  /* 0x0000000003007219 */ /* 0x000fe200000006ff */
[----:B--2---:R-:W-:-:S03]  /*6cc0*/  ULEA UR6, UR5, UR4, 0x18 ;  /* 0x0000000405067291 */ /* 0x004fc6000f8ec0ff */
[----:B------:R-:W-:-:S04]  /*6cd0*/  SHF.L.U32 R3, R7, R2, RZ ;  /* 0x0000000207037219 */ /* 0x000fc800000006ff */
[----:B------:R-:W-:Y:S02]  /*6ce0*/  LOP3.LUT R0, R3, R0, RZ, 0xfc, !PT ;  /* 0x0000000003007212 */ /* 0x000fe400078efcff */
[----:B------:R-:W1:Y:S02]  /*6cf0*/  LDS R5, [UR6] ;  /* 0x00000006ff057984 */ /* 0x000e640008000800 */
[C---:B------:R-:W-:Y:S02]  /*6d00*/  LOP3.LUT R2, R0.reuse, 0xffff, RZ, 0xc0, !PT ;  /* 0x0000ffff00027812 */ /* 0x040fe400078ec0ff */
[----:B-1----:R-:W-:-:S04]  /*6d10*/  LOP3.LUT R3, R0, 0xffff, R5, 0x80, !PT ;  /* 0x0000ffff00037812 */ /* 0x002fc800078e8005 */
[----:B------:R-:W-:-:S13]  /*6d20*/  ISETP.NE.AND P0, PT, R3, R2, PT ;  /* 0x000000020300720c */ /* 0x000fda0003f05270 */
[----:B------:R-:W-:Y:S05]  /*6d30*/  @P0 BRA `(.L_x_14) ;  /* 0x0000000000500947 */ /* 0x000fea0003800000 */
[----:B------:R-:W-:Y:S02]  /*6d40*/  SHF.R.U32.HI R5, RZ, 0x10, R5 ;  /* 0x00000010ff057819 */ /* 0x000fe40000011605 */
[----:B------:R-:W-:-:S04]  /*6d50*/  SHF.R.U32.HI R2, RZ, 0x10, R0 ;  /* 0x00000010ff027819 */ /* 0x000fc80000011600 */
[----:B------:R-:W-:-:S04]  /*6d60*/  LOP3.LUT R5, R5, R2, RZ, 0xc0, !PT ;  /* 0x0000000205057212 */ /* 0x000fc800078ec0ff */
[----:B------:R-:W-:-:S13]  /*6d70*/  ISETP.NE.AND P0, PT, R5, R2, PT ;  /* 0x000000020500720c */ /* 0x000fda0003f05270 */
[----:B------:R-:W-:Y:S05]  /*6d80*/  @P0 BRA `(.L_x_15) ;  /* 0x0000000000300947 */ /* 0x000fea0003800000 */
[----:B------:R-:W-:Y:S01]  /*6d90*/  R2UR UR4, R0 ;  /* 0x00000000000472ca */ /* 0x000fe200000e0000 */
[----:B------:R-:W-:Y:S01]  /*6da0*/  VOTEU.ANY UR5, UPT, PT ;  /* 0x0000000000057886 */ /* 0x000fe200038e0100 */
[----:B------:R-:W1:Y:S01]  /*6db0*/  S2R R0, SR_LANEID ;  /* 0x0000000000007919 */ /* 0x000e620000000000 */
[----:B------:R-:W-:-:S10]  /*6dc0*/  UFLO.U32 UR5, UR5 ;  /* 0x00000005000572bd */ /* 0x000fd400080e0000 */
[----:B------:R-:W-:-:S06]  /*6dd0*/  ULOP3.LUT UR4, URZ, UR4, URZ, 0x33, !UPT ;  /* 0x00000004ff047292 */ /* 0x000fcc000f8e33ff */
[----:B------:R-:W-:-:S04]  /*6de0*/  IMAD.U32 R2, RZ, RZ, UR4 ;  /* 0x00000004ff027e24 */ /* 0x000fc8000f8e00ff */
[----:B------:R-:W2:Y:S02]  /*6df0*/  REDUX UR7, R2 ;  /* 0x00000000020773c4 */ /* 0x000ea40000000000 */
[----:B------:R3:W-:Y:S01]  /*6e00*/  UTCATOMSWS.AND URZ, UR4 ;  /* 0x0000000400ff79e3 */ /* 0x0007e20008000000 */
[----:B-1----:R-:W-:Y:S01]  /*6e10*/  ISETP.EQ.U32.AND P0, PT, R0, UR5, PT ;  /* 0x0000000500007c0c */ /* 0x002fe2000bf02070 */
[----:B--2---:R-:W-:-:S12]  /*6e20*/  IMAD.U32 R0, RZ, RZ, UR7 ;  /* 0x00000007ff007e24 */ /* 0x004fd8000f8e00ff */
[----:B------:R3:W-:Y:S01]  /*6e30*/  @P0 ATOMS.AND RZ, [UR6], R0 ;  /* 0x00000000ffff098c */ /* 0x0007e2000a800006 */
[----:B------:R-:W-:Y:S05]  /*6e40*/  BRA `(.L_x_13) ;  /* 0x0000000000147947 */ /* 0x000fea0003800000 */
.L_x_15:
[----:B------:R-:W-:-:S07]  /*6e50*/  MOV R2, 0x6e70 ;  /* 0x00006e7000027802 */ /* 0x000fce0000000f00 */
[----:B------:R-:W-:Y:S05]  /*6e60*/  CALL.REL.NOINC `($__internal_0_$__cuda_sm10x_tcgen05_guardrail_trap_col_being_dealloced_not_returned_by_alloc) ;  /* 0x00000000002c7944 */ /* 0x000fea0003c00000 */
[----:B------:R-:W-:Y:S05]  /*6e70*/  BRA `(.L_x_13) ;  /* 0x0000000000087947 */ /* 0x000fea0003800000 */
.L_x_14:
[----:B------:R-:W-:-:S07]  /*6e80*/  MOV R2, 0x6ea0 ;  /* 0x00006ea000027802 */ /* 0x000fce0000000f00 */
[----:B------:R-:W-:Y:S05]  /*6e90*/  CALL.REL.NOINC `($__internal_2_$__cuda_sm10x_tcgen05_guardrail_trap_unallocated_columns_being_dealloced) ;  /* 0x0000000000387944 */ /* 0x000fea0003c00000 */
.L_x_13:
[----:B------:R-:W-:Y:S01]  /*6ea0*/  NOP ;  /* 0x0000000000007918 */ /* 0x000fe20000000000 */
[----:B---3--:R-:W-:Y:S05]  /*6eb0*/  EXIT ;  /* 0x000000000000794d */ /* 0x008fea0003800000 */
.L_x_9:
[----:B------:R-:W1:Y:S02]  /*6ec0*/  SYNCS.PHASECHK.TRANS64.TRYWAIT P4, [UR18], R6 ;  /* 0x00000006ff0075a7 */ /* 0x000e640008081112 */
[----:B-1----:R-:W-:Y:S05]  /*6ed0*/  @!P4 BRA `(.L_x_9) ;  /* 0xfffffffc00f8c947 */ /* 0x002fea000383ffff */
[----:B------:R-:W-:Y:S05]  /*6ee0*/  BRA `(.L_x_16) ;  /* 0xffffffdc00d07947 */ /* 0x000fea000383ffff */
.L_x_12:
[----:B------:R-:W2:Y:S02]  /*6ef0*/  SYNCS.PHASECHK.TRANS64.TRYWAIT P0, [UR13], R4 ;  /* 0x00000004ff0075a7 */ /* 0x000ea4000800110d */
[----:B--2---:R-:W-:Y:S05]  /*6f00*/  @!P0 BRA `(.L_x_12) ;  /* 0xfffffffc00f88947 */ /* 0x004fea000383ffff */
[----:B------:R-:W-:Y:S05]  /*6f10*/  BRA `(.L_x_11) ;  /* 0xffffffe800fc7947 */ /* 0x000fea000383ffff */
        .weak           $__internal_0_$__cuda_sm10x_tcgen05_guardrail_trap_col_being_dealloced_not_returned_by_alloc
        .type           $__internal_0_$__cuda_sm10x_tcgen05_guardrail_trap_col_being_dealloced_not_returned_by_alloc,@function
        .size           $__internal_0_$__cuda_sm10x_tcgen05_guardrail_trap_col_being_dealloced_not_returned_by_alloc,($__internal_1_$__cuda_sm10x_tcgen05_guardrail_trap_phase_invalid_during_alloc - $__internal_0_$__cuda_sm10x_tcgen05_guardrail_trap_col_being_dealloced_not_returned_by_alloc)
$__internal_0_$__cuda_sm10x_tcgen05_guardrail_trap_col_being_dealloced_not_returned_by_alloc:
[----:B------:R-:W-:Y:S05]  /*6f20*/  BPT.TRAP 0x1 ;  /* 0x000000040000795c */ /* 0x000fea0000300000 */
[----:B------:R-:W-:-:S04]  /*6f30*/  IMAD.MOV.U32 R3, RZ, RZ, 0x0 ;  /* 0x00000000ff037424 */ /* 0x000fc800078e00ff */
[----:B------:R-:W-:Y:S05]  /*6f40*/  RET.REL.NODEC R2 `(matmul_kernel) ;  /* 0xffffff90022c7950 */ /* 0x000fea0003c3ffff */
        .weak           $__internal_1_$__cuda_sm10x_tcgen05_guardrail_trap_phase_invalid_during_alloc
        .type           $__internal_1_$__cuda_sm10x_tcgen05_guardrail_trap_phase_invalid_during_alloc,@function
        .size           $__internal_1_$__cuda_sm10x_tcgen05_guardrail_trap_phase_invalid_during_alloc,($__internal_2_$__cuda_sm10x_tcgen05_guardrail_trap_unallocated_columns_being_dealloced - $__internal_1_$__cuda_sm10x_tcgen05_guardrail_trap_phase_invalid_during_alloc)
$__internal_1_$__cuda_sm10x_tcgen05_guardrail_trap_phase_invalid_during_alloc:
[----:B------:R-:W-:Y:S05]  /*6f50*/  BPT.TRAP 0x1 ;  /* 0x000000040000795c */ /* 0x000fea0000300000 */
[----:B------:R-:W-:-:S04]  /*6f60*/  IMAD.MOV.U32 R3, RZ, RZ, 0x0 ;  /* 0x00000000ff037424 */ /* 0x000fc800078e00ff */
[----:B------:R-:W-:Y:S05]  /*6f70*/  RET.REL.NODEC R2 `(matmul_kernel) ;  /* 0xffffff9002207950 */ /* 0x000fea0003c3ffff */
        .weak           $__internal_2_$__cuda_sm10x_tcgen05_guardrail_trap_unallocated_columns_being_dealloced
        .type           $__internal_2_$__cuda_sm10x_tcgen05_guardrail_trap_unallocated_columns_being_dealloced,@function
        .size           $__internal_2_$__cuda_sm10x_tcgen05_guardrail_trap_unallocated_columns_being_dealloced,(.L_x_20 - $__internal_2_$__cuda_sm10x_tcgen05_guardrail_trap_unallocated_columns_being_dealloced)
$__internal_2_$__cuda_sm10x_tcgen05_guardrail_trap_unallocated_columns_being_dealloced:
[----:B------:R-:W-:Y:S05]  /*6f80*/  BPT.TRAP 0x1 ;  /* 0x000000040000795c */ /* 0x000fea0000300000 */
[----:B------:R-:W-:-:S04]  /*6f90*/  IMAD.MOV.U32 R3, RZ, RZ, 0x0 ;  /* 0x00000000ff037424 */ /* 0x000fc800078e00ff */
[----:B------:R-:W-:Y:S05]  /*6fa0*/  RET.REL.NODEC R2 `(matmul_kernel) ;  /* 0xffffff9002147950 */ /* 0x000fea0003c3ffff */
.L_x_17:
[----:B------:R-:W-:-:S00]  /*6fb0*/  BRA `(.L_x_17) ;  /* 0xfffffffc00fc7947 */ /* 0x000fc0000383ffff */
[----:B------:R-:W-:-:S00]  /*6fc0*/  NOP ;  /* 0x0000000000007918 */ /* 0x000fc00000000000 */
        /* <DEDUP_REMOVED lines=11> */
.L_x_20:


//--------------------- .nv.shared.matmul_kernel  --------------------------
	.section	.nv.shared.matmul_kernel,"aw",@nobits
	.sectionflags	@""
	.align	16
	.zero		1024


//--------------------- .nv.shared.reserved.0     --------------------------
	.section	.nv.shared.reserved.0,"aw",@nobits
	.align	8
	.weak		__nv_reservedSMEM_offset_0_alias
	.size		__nv_reservedSMEM_offset_0_alias, 0, 64
	.other		__nv_reservedSMEM_offset_0_alias,@"STO_CUDA_RESERVED_SHARED STV_DEFAULT"
__nv_reservedSMEM_offset_0_alias:
	.zero		0
.nv.shared.reserved.0:
	.zero		64
	.weak		__nv_reservedSMEM_allocation_phase
	.type		__nv_reservedSMEM_allocation_phase,@object
	.size		__nv_reservedSMEM_allocation_phase,(.L_0 - __nv_reservedSMEM_allocation_phase)
__nv_reservedSMEM_allocation_phase:
	.zero		1
.L_0:
	.zero		7
	.weak		__nv_reservedSMEM_devtool_atexit_pc
	.type		__nv_reservedSMEM_devtool_atexit_pc,@object
	.size		__nv_reservedSMEM_devtool_atexit_pc,(__nv_reservedSMEM_allocation_mask - __nv_reservedSMEM_devtool_atexit_pc)
__nv_reservedSMEM_devtool_atexit_pc:
	.zero		8
	.weak		__nv_reservedSMEM_allocation_mask
	.type		__nv_reservedSMEM_allocation_mask,@object
	.size		__nv_reservedSMEM_allocation_mask,(.L_2 - __nv_reservedSMEM_allocation_mask)
__nv_reservedSMEM_allocation_mask:
	.zero		4
.L_2:


//--------------------- .nv.constant0.matmul_kernel --------------------------
	.section	.nv.constant0.matmul_kernel,"a",@progbits
	.sectionflags	@""
	.align	4
.nv.constant0.matmul_kernel:
	.zero		976


//--------------------- SYMBOLS --------------------------

	.type		.nv.reservedSmem.offset0,@object
	.size		.nv.reservedSmem.offset0,0x4
	.type		.nv.reservedSmem.cap,@object
	.size		.nv.reservedSmem.cap,0x4
